//
// Generated by NVIDIA NVVM Compiler
//
// Compiler Build ID: CL-36424714
// Cuda compilation tools, release 13.0, V13.0.88
// Based on NVVM 20.0.0
//

.version 9.0
.target sm_100
.address_size 64

	// .globl	_Z13conway_kernelPhS_S_ii

.visible .entry _Z13conway_kernelPhS_S_ii(
	.param .u64 .ptr .align 1 _Z13conway_kernelPhS_S_ii_param_0,
	.param .u64 .ptr .align 1 _Z13conway_kernelPhS_S_ii_param_1,
	.param .u64 .ptr .align 1 _Z13conway_kernelPhS_S_ii_param_2,
	.param .u32 _Z13conway_kernelPhS_S_ii_param_3,
	.param .u32 _Z13conway_kernelPhS_S_ii_param_4
)
{
	.reg .pred 	%p<8>;
	.reg .b16 	%rs<20>;
	.reg .b32 	%r<175>;
	.reg .b64 	%rd<64>;

	ld.param.u64 	%rd6, [_Z13conway_kernelPhS_S_ii_param_0];
	ld.param.u64 	%rd4, [_Z13conway_kernelPhS_S_ii_param_1];
	ld.param.u64 	%rd5, [_Z13conway_kernelPhS_S_ii_param_2];
	ld.param.u32 	%r26, [_Z13conway_kernelPhS_S_ii_param_3];
	ld.param.u32 	%r27, [_Z13conway_kernelPhS_S_ii_param_4];
	cvta.to.global.u64 	%rd1, %rd6;
	mov.u32 	%r28, %tid.x;
	mov.u32 	%r29, %ctaid.x;
	mul.lo.s32 	%r1, %r27, %r26;
	mov.u32 	%r2, %ntid.x;
	mad.lo.s32 	%r30, %r29, %r2, %r28;
	shl.b32 	%r169, %r30, 4;
	setp.ge.s32 	%p1, %r169, %r1;
	@%p1 bra 	$L__BB0_5;
	cvta.to.global.u64 	%rd2, %rd4;
	cvta.to.global.u64 	%rd3, %rd5;
	mov.u32 	%r31, %nctaid.x;
	mul.lo.s32 	%r32, %r31, %r2;
	shl.b32 	%r4, %r32, 4;
	add.s32 	%r5, %r26, -1;
	sub.s32 	%r6, %r1, %r26;
$L__BB0_2:
	add.s32 	%r34, %r5, %r169;
	rem.s32 	%r35, %r34, %r26;
	rem.s32 	%r36, %r169, %r26;
	sub.s32 	%r8, %r169, %r36;
	add.s32 	%r37, %r6, %r8;
	rem.u32 	%r9, %r37, %r1;
	add.s32 	%r38, %r8, %r26;
	rem.u32 	%r10, %r38, %r1;
	add.s32 	%r39, %r9, %r35;
	cvt.u64.u32 	%rd7, %r39;
	add.s64 	%rd8, %rd1, %rd7;
	ld.global.u8 	%rs1, [%rd8];
	mul.wide.u16 	%r40, %rs1, 256;
	add.s32 	%r41, %r8, %r35;
	cvt.u64.u32 	%rd9, %r41;
	add.s64 	%rd10, %rd1, %rd9;
	ld.global.u8 	%rs2, [%rd10];
	mul.wide.u16 	%r42, %rs2, 256;
	add.s32 	%r43, %r10, %r35;
	cvt.u64.u32 	%rd11, %r43;
	add.s64 	%rd12, %rd1, %rd11;
	ld.global.u8 	%rs3, [%rd12];
	mul.wide.u16 	%r44, %rs3, 256;
	add.s32 	%r45, %r35, 1;
	rem.u32 	%r174, %r45, %r26;
	add.s32 	%r46, %r174, %r9;
	cvt.u64.u32 	%rd13, %r46;
	add.s64 	%rd14, %rd1, %rd13;
	ld.global.u8 	%r47, [%rd14];
	or.b32  	%r173, %r40, %r47;
	add.s32 	%r48, %r174, %r8;
	cvt.u64.u32 	%rd15, %r48;
	add.s64 	%rd16, %rd1, %rd15;
	ld.global.u8 	%r49, [%rd16];
	or.b32  	%r172, %r42, %r49;
	add.s32 	%r50, %r174, %r10;
	cvt.u64.u32 	%rd17, %r50;
	add.s64 	%rd18, %rd1, %rd17;
	ld.global.u8 	%r51, [%rd18];
	or.b32  	%r171, %r44, %r51;
	mov.b32 	%r170, 0;
$L__BB0_3:
	add.s32 	%r52, %r174, 1;
	setp.eq.s32 	%p2, %r52, %r26;
	selp.b32 	%r53, 0, %r52, %p2;
	shl.b32 	%r54, %r173, 8;
	add.s32 	%r55, %r53, %r9;
	cvt.u64.u32 	%rd19, %r55;
	add.s64 	%rd20, %rd1, %rd19;
	ld.global.u8 	%r56, [%rd20];
	or.b32  	%r57, %r54, %r56;
	shl.b32 	%r58, %r172, 8;
	add.s32 	%r59, %r53, %r8;
	cvt.u64.u32 	%rd21, %r59;
	add.s64 	%rd22, %rd1, %rd21;
	ld.global.u8 	%r60, [%rd22];
	or.b32  	%r61, %r58, %r60;
	shl.b32 	%r62, %r171, 8;
	add.s32 	%r63, %r53, %r10;
	cvt.u64.u32 	%rd23, %r63;
	add.s64 	%rd24, %rd1, %rd23;
	ld.global.u8 	%r64, [%rd24];
	or.b32  	%r65, %r62, %r64;
	shl.b32 	%r66, %r173, 9;
	and.b32  	%r67, %r66, 258048;
	shl.b32 	%r68, %r172, 3;
	and.b32  	%r69, %r68, 4032;
	or.b32  	%r70, %r69, %r67;
	shr.u32 	%r71, %r171, 3;
	and.b32  	%r72, %r71, 63;
	or.b32  	%r73, %r70, %r72;
	shl.b32 	%r74, %r57, 5;
	and.b32  	%r75, %r74, 258048;
	shr.u32 	%r76, %r61, 1;
	and.b32  	%r77, %r76, 4032;
	or.b32  	%r78, %r77, %r75;
	shr.u32 	%r79, %r65, 7;
	and.b32  	%r80, %r79, 63;
	or.b32  	%r81, %r78, %r80;
	cvt.u64.u32 	%rd25, %r73;
	add.s64 	%rd26, %rd3, %rd25;
	ld.global.u8 	%rs4, [%rd26];
	shl.b16 	%rs5, %rs4, 4;
	cvt.u64.u32 	%rd27, %r81;
	add.s64 	%rd28, %rd3, %rd27;
	ld.global.u8 	%rs6, [%rd28];
	or.b16  	%rs7, %rs5, %rs6;
	add.s32 	%r82, %r174, %r8;
	cvt.u64.u32 	%rd29, %r82;
	add.s64 	%rd30, %rd2, %rd29;
	st.global.u8 	[%rd30], %rs7;
	add.s32 	%r83, %r53, 1;
	setp.eq.s32 	%p3, %r83, %r26;
	selp.b32 	%r84, 0, %r83, %p3;
	shl.b32 	%r85, %r57, 8;
	add.s32 	%r86, %r84, %r9;
	cvt.u64.u32 	%rd31, %r86;
	add.s64 	%rd32, %rd1, %rd31;
	ld.global.u8 	%r87, [%rd32];
	or.b32  	%r88, %r85, %r87;
	shl.b32 	%r89, %r61, 8;
	add.s32 	%r90, %r84, %r8;
	cvt.u64.u32 	%rd33, %r90;
	add.s64 	%rd34, %rd1, %rd33;
	ld.global.u8 	%r91, [%rd34];
	or.b32  	%r92, %r89, %r91;
	shl.b32 	%r93, %r65, 8;
	add.s32 	%r94, %r84, %r10;
	cvt.u64.u32 	%rd35, %r94;
	add.s64 	%rd36, %rd1, %rd35;
	ld.global.u8 	%r95, [%rd36];
	or.b32  	%r96, %r93, %r95;
	shl.b32 	%r97, %r57, 9;
	and.b32  	%r98, %r97, 258048;
	shl.b32 	%r99, %r61, 3;
	and.b32  	%r100, %r99, 4032;
	or.b32  	%r101, %r100, %r98;
	shr.u32 	%r102, %r65, 3;
	and.b32  	%r103, %r102, 63;
	or.b32  	%r104, %r101, %r103;
	shl.b32 	%r105, %r88, 5;
	and.b32  	%r106, %r105, 258048;
	shr.u32 	%r107, %r92, 1;
	and.b32  	%r108, %r107, 4032;
	or.b32  	%r109, %r108, %r106;
	shr.u32 	%r110, %r96, 7;
	and.b32  	%r111, %r110, 63;
	or.b32  	%r112, %r109, %r111;
	cvt.u64.u32 	%rd37, %r104;
	add.s64 	%rd38, %rd3, %rd37;
	ld.global.u8 	%rs8, [%rd38];
	shl.b16 	%rs9, %rs8, 4;
	cvt.u64.u32 	%rd39, %r112;
	add.s64 	%rd40, %rd3, %rd39;
	ld.global.u8 	%rs10, [%rd40];
	or.b16  	%rs11, %rs9, %rs10;
	add.s64 	%rd41, %rd2, %rd21;
	st.global.u8 	[%rd41], %rs11;
	add.s32 	%r113, %r84, 1;
	setp.eq.s32 	%p4, %r113, %r26;
	selp.b32 	%r114, 0, %r113, %p4;
	shl.b32 	%r115, %r88, 8;
	add.s32 	%r116, %r114, %r9;
	cvt.u64.u32 	%rd42, %r116;
	add.s64 	%rd43, %rd1, %rd42;
	ld.global.u8 	%r117, [%rd43];
	or.b32  	%r118, %r115, %r117;
	shl.b32 	%r119, %r92, 8;
	add.s32 	%r120, %r114, %r8;
	cvt.u64.u32 	%rd44, %r120;
	add.s64 	%rd45, %rd1, %rd44;
	ld.global.u8 	%r121, [%rd45];
	or.b32  	%r122, %r119, %r121;
	shl.b32 	%r123, %r96, 8;
	add.s32 	%r124, %r114, %r10;
	cvt.u64.u32 	%rd46, %r124;
	add.s64 	%rd47, %rd1, %rd46;
	ld.global.u8 	%r125, [%rd47];
	or.b32  	%r126, %r123, %r125;
	shl.b32 	%r127, %r88, 9;
	and.b32  	%r128, %r127, 258048;
	shl.b32 	%r129, %r92, 3;
	and.b32  	%r130, %r129, 4032;
	or.b32  	%r131, %r130, %r128;
	shr.u32 	%r132, %r96, 3;
	and.b32  	%r133, %r132, 63;
	or.b32  	%r134, %r131, %r133;
	shl.b32 	%r135, %r118, 5;
	and.b32  	%r136, %r135, 258048;
	shr.u32 	%r137, %r122, 1;
	and.b32  	%r138, %r137, 4032;
	or.b32  	%r139, %r138, %r136;
	shr.u32 	%r140, %r126, 7;
	and.b32  	%r141, %r140, 63;
	or.b32  	%r142, %r139, %r141;
	cvt.u64.u32 	%rd48, %r134;
	add.s64 	%rd49, %rd3, %rd48;
	ld.global.u8 	%rs12, [%rd49];
	shl.b16 	%rs13, %rs12, 4;
	cvt.u64.u32 	%rd50, %r142;
	add.s64 	%rd51, %rd3, %rd50;
	ld.global.u8 	%rs14, [%rd51];
	or.b16  	%rs15, %rs13, %rs14;
	add.s64 	%rd52, %rd2, %rd33;
	st.global.u8 	[%rd52], %rs15;
	add.s32 	%r143, %r114, 1;
	setp.eq.s32 	%p5, %r143, %r26;
	selp.b32 	%r174, 0, %r143, %p5;
	shl.b32 	%r144, %r118, 8;
	add.s32 	%r145, %r174, %r9;
	cvt.u64.u32 	%rd53, %r145;
	add.s64 	%rd54, %rd1, %rd53;
	ld.global.u8 	%r146, [%rd54];
	or.b32  	%r173, %r144, %r146;
	shl.b32 	%r147, %r122, 8;
	add.s32 	%r148, %r174, %r8;
	cvt.u64.u32 	%rd55, %r148;
	add.s64 	%rd56, %rd1, %rd55;
	ld.global.u8 	%r149, [%rd56];
	or.b32  	%r172, %r147, %r149;
	shl.b32 	%r150, %r126, 8;
	add.s32 	%r151, %r174, %r10;
	cvt.u64.u32 	%rd57, %r151;
	add.s64 	%rd58, %rd1, %rd57;
	ld.global.u8 	%r152, [%rd58];
	or.b32  	%r171, %r150, %r152;
	shl.b32 	%r153, %r118, 9;
	and.b32  	%r154, %r153, 258048;
	shl.b32 	%r155, %r122, 3;
	and.b32  	%r156, %r155, 4032;
	or.b32  	%r157, %r156, %r154;
	shr.u32 	%r158, %r126, 3;
	and.b32  	%r159, %r158, 63;
	or.b32  	%r160, %r157, %r159;
	shl.b32 	%r161, %r173, 5;
	and.b32  	%r162, %r161, 258048;
	shr.u32 	%r163, %r172, 1;
	and.b32  	%r164, %r163, 4032;
	or.b32  	%r165, %r164, %r162;
	shr.u32 	%r166, %r171, 7;
	and.b32  	%r167, %r166, 63;
	or.b32  	%r168, %r165, %r167;
	cvt.u64.u32 	%rd59, %r160;
	add.s64 	%rd60, %rd3, %rd59;
	ld.global.u8 	%rs16, [%rd60];
	shl.b16 	%rs17, %rs16, 4;
	cvt.u64.u32 	%rd61, %r168;
	add.s64 	%rd62, %rd3, %rd61;
	ld.global.u8 	%rs18, [%rd62];
	or.b16  	%rs19, %rs17, %rs18;
	add.s64 	%rd63, %rd2, %rd44;
	st.global.u8 	[%rd63], %rs19;
	add.s32 	%r170, %r170, 4;
	setp.ne.s32 	%p6, %r170, 16;
	@%p6 bra 	$L__BB0_3;
	add.s32 	%r169, %r169, %r4;
	setp.lt.s32 	%p7, %r169, %r1;
	@%p7 bra 	$L__BB0_2;
$L__BB0_5:
	ret;

}
	// .globl	_Z17displayLifeKernelPKcjjP6uchar4ii4int2di
.visible .entry _Z17displayLifeKernelPKcjjP6uchar4ii4int2di(
	.param .u64 .ptr .align 1 _Z17displayLifeKernelPKcjjP6uchar4ii4int2di_param_0,
	.param .u32 _Z17displayLifeKernelPKcjjP6uchar4ii4int2di_param_1,
	.param .u32 _Z17displayLifeKernelPKcjjP6uchar4ii4int2di_param_2,
	.param .u64 .ptr .align 1 _Z17displayLifeKernelPKcjjP6uchar4ii4int2di_param_3,
	.param .u32 _Z17displayLifeKernelPKcjjP6uchar4ii4int2di_param_4,
	.param .u32 _Z17displayLifeKernelPKcjjP6uchar4ii4int2di_param_5,
	.param .align 8 .b8 _Z17displayLifeKernelPKcjjP6uchar4ii4int2di_param_6[8],
	.param .f64 _Z17displayLifeKernelPKcjjP6uchar4ii4int2di_param_7,
	.param .u32 _Z17displayLifeKernelPKcjjP6uchar4ii4int2di_param_8
)
{
	.reg .pred 	%p<27>;
	.reg .b16 	%rs<7>;
	.reg .b32 	%r<220>;
	.reg .b64 	%rd<37>;
	.reg .b64 	%fd<8>;

	ld.param.u64 	%rd3, [_Z17displayLifeKernelPKcjjP6uchar4ii4int2di_param_0];
	ld.param.u32 	%r42, [_Z17displayLifeKernelPKcjjP6uchar4ii4int2di_param_1];
	ld.param.u32 	%r44, [_Z17displayLifeKernelPKcjjP6uchar4ii4int2di_param_2];
	ld.param.u64 	%rd2, [_Z17displayLifeKernelPKcjjP6uchar4ii4int2di_param_3];
	ld.param.u32 	%r45, [_Z17displayLifeKernelPKcjjP6uchar4ii4int2di_param_4];
	ld.param.v2.u32 	{%r46, %r47}, [_Z17displayLifeKernelPKcjjP6uchar4ii4int2di_param_6];
	ld.param.f64 	%fd1, [_Z17displayLifeKernelPKcjjP6uchar4ii4int2di_param_7];
	ld.param.u32 	%r43, [_Z17displayLifeKernelPKcjjP6uchar4ii4int2di_param_8];
	cvta.to.global.u64 	%rd1, %rd3;
	mov.u32 	%r48, %ctaid.x;
	mov.u32 	%r49, %ntid.x;
	mov.u32 	%r50, %tid.x;
	mad.lo.s32 	%r1, %r48, %r49, %r50;
	div.u32 	%r51, %r1, %r45;
	mul.lo.s32 	%r52, %r51, %r45;
	sub.s32 	%r53, %r1, %r52;
	sub.s32 	%r54, %r53, %r46;
	cvt.rn.f64.s32 	%fd2, %r54;
	mul.f64 	%fd3, %fd1, %fd2;
	cvt.rmi.f64.f64 	%fd4, %fd3;
	cvt.rzi.s32.f64 	%r55, %fd4;
	sub.s32 	%r56, %r51, %r47;
	cvt.rn.f64.s32 	%fd5, %r56;
	mul.f64 	%fd6, %fd1, %fd5;
	cvt.rmi.f64.f64 	%fd7, %fd6;
	cvt.rzi.s32.f64 	%r57, %fd7;
	rem.s32 	%r58, %r55, %r42;
	add.s32 	%r59, %r58, %r42;
	rem.u32 	%r2, %r59, %r42;
	rem.s32 	%r60, %r57, %r44;
	add.s32 	%r61, %r60, %r44;
	rem.u32 	%r3, %r61, %r44;
	mul.lo.s32 	%r62, %r43, %r43;
	div.u32 	%r4, 255, %r62;
	setp.lt.s32 	%p1, %r43, 1;
	mov.b16 	%rs6, 0;
	@%p1 bra 	$L__BB1_15;
	and.b32  	%r5, %r43, 7;
	and.b32  	%r6, %r43, 3;
	and.b32  	%r7, %r43, 2147483640;
	and.b32  	%r8, %r43, 1;
	neg.s32 	%r9, %r7;
	mov.b32 	%r205, 0;
	mov.u32 	%r219, %r205;
$L__BB1_2:
	setp.lt.u32 	%p2, %r43, 8;
	add.s32 	%r66, %r205, %r3;
	mad.lo.s32 	%r12, %r66, %r42, %r2;
	mov.b32 	%r214, 0;
	@%p2 bra 	$L__BB1_5;
	and.b32  	%r13, %r12, 7;
	xor.b32  	%r14, %r13, 7;
	add.s32 	%r15, %r12, 1;
	add.s32 	%r16, %r12, 2;
	add.s32 	%r17, %r12, 3;
	add.s32 	%r18, %r12, 6;
	add.s32 	%r19, %r12, 7;
	mov.b32 	%r208, 0;
	not.b32 	%r78, %r15;
	and.b32  	%r79, %r78, 7;
	not.b32 	%r87, %r16;
	and.b32  	%r88, %r87, 7;
	not.b32 	%r96, %r17;
	and.b32  	%r97, %r96, 7;
	not.b32 	%r123, %r18;
	and.b32  	%r124, %r123, 7;
	not.b32 	%r132, %r19;
	and.b32  	%r133, %r132, 7;
	mov.u32 	%r207, %r9;
$L__BB1_4:
	.pragma "nounroll";
	add.s32 	%r68, %r12, %r208;
	shr.s32 	%r69, %r68, 3;
	cvt.s64.s32 	%rd4, %r69;
	add.s64 	%rd5, %rd1, %rd4;
	ld.global.s8 	%r70, [%rd5];
	shr.u32 	%r71, %r70, %r14;
	and.b32  	%r72, %r71, 1;
	setp.eq.b32 	%p3, %r72, 1;
	selp.b32 	%r73, %r4, 0, %p3;
	add.s32 	%r74, %r73, %r219;
	add.s32 	%r75, %r68, 1;
	shr.s32 	%r76, %r75, 3;
	cvt.s64.s32 	%rd6, %r76;
	add.s64 	%rd7, %rd1, %rd6;
	ld.global.s8 	%r77, [%rd7];
	shr.u32 	%r80, %r77, %r79;
	and.b32  	%r81, %r80, 1;
	setp.eq.b32 	%p4, %r81, 1;
	selp.b32 	%r82, %r4, 0, %p4;
	add.s32 	%r83, %r82, %r74;
	add.s32 	%r84, %r68, 2;
	shr.s32 	%r85, %r84, 3;
	cvt.s64.s32 	%rd8, %r85;
	add.s64 	%rd9, %rd1, %rd8;
	ld.global.s8 	%r86, [%rd9];
	shr.u32 	%r89, %r86, %r88;
	and.b32  	%r90, %r89, 1;
	setp.eq.b32 	%p5, %r90, 1;
	selp.b32 	%r91, %r4, 0, %p5;
	add.s32 	%r92, %r91, %r83;
	add.s32 	%r93, %r68, 3;
	shr.s32 	%r94, %r93, 3;
	cvt.s64.s32 	%rd10, %r94;
	add.s64 	%rd11, %rd1, %rd10;
	ld.global.s8 	%r95, [%rd11];
	shr.u32 	%r98, %r95, %r97;
	and.b32  	%r99, %r98, 1;
	setp.eq.b32 	%p6, %r99, 1;
	selp.b32 	%r100, %r4, 0, %p6;
	add.s32 	%r101, %r100, %r92;
	add.s32 	%r102, %r68, 4;
	shr.s32 	%r103, %r102, 3;
	cvt.s64.s32 	%rd12, %r103;
	add.s64 	%rd13, %rd1, %rd12;
	ld.global.s8 	%r104, [%rd13];
	xor.b32  	%r105, %r13, 3;
	shr.u32 	%r106, %r104, %r105;
	and.b32  	%r107, %r106, 1;
	setp.eq.b32 	%p7, %r107, 1;
	selp.b32 	%r108, %r4, 0, %p7;
	add.s32 	%r109, %r108, %r101;
	add.s32 	%r110, %r68, 5;
	shr.s32 	%r111, %r110, 3;
	cvt.s64.s32 	%rd14, %r111;
	add.s64 	%rd15, %rd1, %rd14;
	ld.global.s8 	%r112, [%rd15];
	add.s32 	%r113, %r12, 5;
	not.b32 	%r114, %r113;
	and.b32  	%r115, %r114, 7;
	shr.u32 	%r116, %r112, %r115;
	and.b32  	%r117, %r116, 1;
	setp.eq.b32 	%p8, %r117, 1;
	selp.b32 	%r118, %r4, 0, %p8;
	add.s32 	%r119, %r118, %r109;
	add.s32 	%r120, %r68, 6;
	shr.s32 	%r121, %r120, 3;
	cvt.s64.s32 	%rd16, %r121;
	add.s64 	%rd17, %rd1, %rd16;
	ld.global.s8 	%r122, [%rd17];
	shr.u32 	%r125, %r122, %r124;
	and.b32  	%r126, %r125, 1;
	setp.eq.b32 	%p9, %r126, 1;
	selp.b32 	%r127, %r4, 0, %p9;
	add.s32 	%r128, %r127, %r119;
	add.s32 	%r129, %r68, 7;
	shr.s32 	%r130, %r129, 3;
	cvt.s64.s32 	%rd18, %r130;
	add.s64 	%rd19, %rd1, %rd18;
	ld.global.s8 	%r131, [%rd19];
	shr.u32 	%r134, %r131, %r133;
	and.b32  	%r135, %r134, 1;
	setp.eq.b32 	%p10, %r135, 1;
	selp.b32 	%r136, %r4, 0, %p10;
	add.s32 	%r219, %r136, %r128;
	add.s32 	%r208, %r208, 8;
	add.s32 	%r207, %r207, 8;
	setp.ne.s32 	%p11, %r207, 0;
	mov.u32 	%r214, %r7;
	@%p11 bra 	$L__BB1_4;
$L__BB1_5:
	setp.eq.s32 	%p12, %r5, 0;
	@%p12 bra 	$L__BB1_13;
	add.s32 	%r138, %r5, -1;
	setp.lt.u32 	%p13, %r138, 3;
	@%p13 bra 	$L__BB1_8;
	add.s32 	%r139, %r12, %r214;
	not.b32 	%r140, %r139;
	shr.s32 	%r141, %r139, 3;
	cvt.s64.s32 	%rd20, %r141;
	add.s64 	%rd21, %rd1, %rd20;
	ld.global.s8 	%r142, [%rd21];
	and.b32  	%r143, %r140, 7;
	shr.u32 	%r144, %r142, %r143;
	and.b32  	%r145, %r144, 1;
	setp.eq.b32 	%p14, %r145, 1;
	selp.b32 	%r146, %r4, 0, %p14;
	add.s32 	%r147, %r146, %r219;
	add.s32 	%r148, %r139, 1;
	not.b32 	%r149, %r148;
	shr.s32 	%r150, %r148, 3;
	cvt.s64.s32 	%rd22, %r150;
	add.s64 	%rd23, %rd1, %rd22;
	ld.global.s8 	%r151, [%rd23];
	and.b32  	%r152, %r149, 7;
	shr.u32 	%r153, %r151, %r152;
	and.b32  	%r154, %r153, 1;
	setp.eq.b32 	%p15, %r154, 1;
	selp.b32 	%r155, %r4, 0, %p15;
	add.s32 	%r156, %r155, %r147;
	add.s32 	%r157, %r139, 2;
	not.b32 	%r158, %r157;
	shr.s32 	%r159, %r157, 3;
	cvt.s64.s32 	%rd24, %r159;
	add.s64 	%rd25, %rd1, %rd24;
	ld.global.s8 	%r160, [%rd25];
	and.b32  	%r161, %r158, 7;
	shr.u32 	%r162, %r160, %r161;
	and.b32  	%r163, %r162, 1;
	setp.eq.b32 	%p16, %r163, 1;
	selp.b32 	%r164, %r4, 0, %p16;
	add.s32 	%r165, %r164, %r156;
	add.s32 	%r166, %r139, 3;
	not.b32 	%r167, %r166;
	shr.s32 	%r168, %r166, 3;
	cvt.s64.s32 	%rd26, %r168;
	add.s64 	%rd27, %rd1, %rd26;
	ld.global.s8 	%r169, [%rd27];
	and.b32  	%r170, %r167, 7;
	shr.u32 	%r171, %r169, %r170;
	and.b32  	%r172, %r171, 1;
	setp.eq.b32 	%p17, %r172, 1;
	selp.b32 	%r173, %r4, 0, %p17;
	add.s32 	%r219, %r173, %r165;
	add.s32 	%r214, %r214, 4;
$L__BB1_8:
	setp.eq.s32 	%p18, %r6, 0;
	@%p18 bra 	$L__BB1_13;
	setp.eq.s32 	%p19, %r6, 1;
	@%p19 bra 	$L__BB1_11;
	add.s32 	%r175, %r12, %r214;
	not.b32 	%r176, %r175;
	shr.s32 	%r177, %r175, 3;
	cvt.s64.s32 	%rd28, %r177;
	add.s64 	%rd29, %rd1, %rd28;
	ld.global.s8 	%r178, [%rd29];
	and.b32  	%r179, %r176, 7;
	shr.u32 	%r180, %r178, %r179;
	and.b32  	%r181, %r180, 1;
	setp.eq.b32 	%p20, %r181, 1;
	selp.b32 	%r182, %r4, 0, %p20;
	add.s32 	%r183, %r182, %r219;
	add.s32 	%r184, %r175, 1;
	not.b32 	%r185, %r184;
	shr.s32 	%r186, %r184, 3;
	cvt.s64.s32 	%rd30, %r186;
	add.s64 	%rd31, %rd1, %rd30;
	ld.global.s8 	%r187, [%rd31];
	and.b32  	%r188, %r185, 7;
	shr.u32 	%r189, %r187, %r188;
	and.b32  	%r190, %r189, 1;
	setp.eq.b32 	%p21, %r190, 1;
	selp.b32 	%r191, %r4, 0, %p21;
	add.s32 	%r219, %r191, %r183;
	add.s32 	%r214, %r214, 2;
$L__BB1_11:
	setp.eq.s32 	%p22, %r8, 0;
	@%p22 bra 	$L__BB1_13;
	add.s32 	%r192, %r12, %r214;
	not.b32 	%r193, %r192;
	shr.s32 	%r194, %r192, 3;
	cvt.s64.s32 	%rd32, %r194;
	add.s64 	%rd33, %rd1, %rd32;
	ld.global.s8 	%r195, [%rd33];
	and.b32  	%r196, %r193, 7;
	shr.u32 	%r197, %r195, %r196;
	and.b32  	%r198, %r197, 1;
	setp.eq.b32 	%p23, %r198, 1;
	selp.b32 	%r199, %r4, 0, %p23;
	add.s32 	%r219, %r199, %r219;
$L__BB1_13:
	add.s32 	%r205, %r205, 1;
	setp.ne.s32 	%p24, %r205, %r43;
	@%p24 bra 	$L__BB1_2;
	cvt.u16.u32 	%rs6, %r219;
$L__BB1_15:
	cvta.to.global.u64 	%rd34, %rd2;
	setp.ne.s32 	%p25, %r2, 0;
	setp.ne.s32 	%p26, %r3, 0;
	selp.b16 	%rs4, %rs6, -1, %p26;
	selp.b16 	%rs5, %rs4, -1, %p25;
	mul.wide.u32 	%rd35, %r1, 4;
	add.s64 	%rd36, %rd34, %rd35;
	cvt.u32.u16 	%r200, %rs5;
	cvt.u32.u16 	%r201, %rs6;
	prmt.b32 	%r202, %r200, %r201, 0x3340U;
	prmt.b32 	%r203, %r201, %r201, 0x3340U;
	prmt.b32 	%r204, %r202, %r203, 0x5410U;
	st.global.u32 	[%rd36], %r204;
	ret;

}


// ===== COMPILED SASS (sm_100) =====

	.target	sm_100

	.elftype	@"ET_EXEC"


//--------------------- .note.nv.tkinfo           --------------------------
	.section	.note.nv.tkinfo,"",@"SHT_NOTE"
	.sectionflags	@"SHF_NOTE_NV_TKINFO"
	.tkinfo
        /*0018*/ 	.word	0x00000002
        /*0030*/ 	.string	""
        /*0030*/ 	.string	"ptxas"
        /*0030*/ 	.string	"Cuda compilation tools, release 13.0, V13.0.88"
        /*0030*/ 	.string	"Build cuda_13.0.r13.0/compiler.36424714_0"
        /*0030*/ 	.string	"-arch sm_100 -m 64 "



//--------------------- .note.nv.cuinfo           --------------------------
	.section	.note.nv.cuinfo,"",@"SHT_NOTE"
	.sectionflags	@"SHF_NOTE_NV_CUINFO"
        /*0018*/ 	.short	0x0002
        /*001a*/ 	.short	0x0064
        /*001c*/ 	.short	0x0082
	.zero		2


//--------------------- .nv.info                  --------------------------
	.section	.nv.info,"",@"SHT_CUDA_INFO"
	.align	4


	//----- nvinfo : EIATTR_REGCOUNT
	.align		4
        /*0000*/ 	.byte	0x04, 0x2f
        /*0002*/ 	.short	(.L_1 - .L_0)
	.align		4
.L_0:
        /*0004*/ 	.word	index@(_Z13conway_kernelPhS_S_ii)
        /*0008*/ 	.word	0x0000001e


	//----- nvinfo : EIATTR_FRAME_SIZE
	.align		4
.L_1:
        /*000c*/ 	.byte	0x04, 0x11
        /*000e*/ 	.short	(.L_3 - .L_2)
	.align		4
.L_2:
        /*0010*/ 	.word	index@(_Z13conway_kernelPhS_S_ii)
        /*0014*/ 	.word	0x00000000


	//----- nvinfo : EIATTR_REGCOUNT
	.align		4
.L_3:
        /*0018*/ 	.byte	0x04, 0x2f
        /*001a*/ 	.short	(.L_5 - .L_4)
	.align		4
.L_4:
        /*001c*/ 	.word	index@(_Z17displayLifeKernelPKcjjP6uchar4ii4int2di)
        /*0020*/ 	.word	0x00000020


	//----- nvinfo : EIATTR_FRAME_SIZE
	.align		4
.L_5:
        /*0024*/ 	.byte	0x04, 0x11
        /*0026*/ 	.short	(.L_7 - .L_6)
	.align		4
.L_6:
        /*0028*/ 	.word	index@(_Z17displayLifeKernelPKcjjP6uchar4ii4int2di)
        /*002c*/ 	.word	0x00000000


	//----- nvinfo : EIATTR_MIN_STACK_SIZE
	.align		4
.L_7:
        /*0030*/ 	.byte	0x04, 0x12
        /*0032*/ 	.short	(.L_9 - .L_8)
	.align		4
.L_8:
        /*0034*/ 	.word	index@(_Z17displayLifeKernelPKcjjP6uchar4ii4int2di)
        /*0038*/ 	.word	0x00000000


	//----- nvinfo : EIATTR_MIN_STACK_SIZE
	.align		4
.L_9:
        /*003c*/ 	.byte	0x04, 0x12
        /*003e*/ 	.short	(.L_11 - .L_10)
	.align		4
.L_10:
        /*0040*/ 	.word	index@(_Z13conway_kernelPhS_S_ii)
        /*0044*/ 	.word	0x00000000
.L_11:


//--------------------- .nv.compat                --------------------------
	.section	.nv.compat,"",@"SHT_CUDA_COMPAT_INFO"
	.align	4
        /*0000*/ 	.byte	0x02, 0x09, 0x00, 0x00, 0x02, 0x02, 0x01, 0x00, 0x02, 0x05, 0x05, 0x00, 0x03, 0x07, 0x01, 0x01
        /*0010*/ 	.byte	0x02, 0x03, 0x00, 0x00, 0x02, 0x06, 0x01, 0x00, 0x04, 0x0b, 0x08, 0x00, 0x01, 0x00, 0x00, 0x00
        /*0020*/ 	.byte	0x00, 0x00, 0x00, 0x00


//--------------------- .nv.info._Z17displayLifeKernelPKcjjP6uchar4ii4int2di --------------------------
	.section	.nv.info._Z17displayLifeKernelPKcjjP6uchar4ii4int2di,"",@"SHT_CUDA_INFO"
	.sectionflags	@""
	.align	4


	//----- nvinfo : EIATTR_CUDA_API_VERSION
	.align		4
        /*0000*/ 	.byte	0x04, 0x37
        /*0002*/ 	.short	(.L_13 - .L_12)
.L_12:
        /*0004*/ 	.word	0x00000082


	//----- nvinfo : EIATTR_KPARAM_INFO
	.align		4
.L_13:
        /*0008*/ 	.byte	0x04, 0x17
        /*000a*/ 	.short	(.L_15 - .L_14)
.L_14:
        /*000c*/ 	.word	0x00000000
        /*0010*/ 	.short	0x0008
        /*0012*/ 	.short	0x0030
        /*0014*/ 	.byte	0x00, 0xf0, 0x11, 0x00


	//----- nvinfo : EIATTR_KPARAM_INFO
	.align		4
.L_15:
        /*0018*/ 	.byte	0x04, 0x17
        /*001a*/ 	.short	(.L_17 - .L_16)
.L_16:
        /*001c*/ 	.word	0x00000000
        /*0020*/ 	.short	0x0007
        /*0022*/ 	.short	0x0028
        /*0024*/ 	.byte	0x00, 0xf0, 0x21, 0x00


	//----- nvinfo : EIATTR_KPARAM_INFO
	.align		4
.L_17:
        /*0028*/ 	.byte	0x04, 0x17
        /*002a*/ 	.short	(.L_19 - .L_18)
.L_18:
        /*002c*/ 	.word	0x00000000
        /*0030*/ 	.short	0x0006
        /*0032*/ 	.short	0x0020
        /*0034*/ 	.byte	0x00, 0xf0, 0x21, 0x00


	//----- nvinfo : EIATTR_KPARAM_INFO
	.align		4
.L_19:
        /*0038*/ 	.byte	0x04, 0x17
        /*003a*/ 	.short	(.L_21 - .L_20)
.L_20:
        /*003c*/ 	.word	0x00000000
        /*0040*/ 	.short	0x0005
        /*0042*/ 	.short	0x001c
        /*0044*/ 	.byte	0x00, 0xf0, 0x11, 0x00


	//----- nvinfo : EIATTR_KPARAM_INFO
	.align		4
.L_21:
        /*0048*/ 	.byte	0x04, 0x17
        /*004a*/ 	.short	(.L_23 - .L_22)
.L_22:
        /*004c*/ 	.word	0x00000000
        /*0050*/ 	.short	0x0004
        /*0052*/ 	.short	0x0018
        /*0054*/ 	.byte	0x00, 0xf0, 0x11, 0x00


	//----- nvinfo : EIATTR_KPARAM_INFO
	.align		4
.L_23:
        /*0058*/ 	.byte	0x04, 0x17
        /*005a*/ 	.short	(.L_25 - .L_24)
.L_24:
        /*005c*/ 	.word	0x00000000
        /*0060*/ 	.short	0x0003
        /*0062*/ 	.short	0x0010
        /*0064*/ 	.byte	0x00, 0xf5, 0x21, 0x00


	//----- nvinfo : EIATTR_KPARAM_INFO
	.align		4
.L_25:
        /*0068*/ 	.byte	0x04, 0x17
        /*006a*/ 	.short	(.L_27 - .L_26)
.L_26:
        /*006c*/ 	.word	0x00000000
        /*0070*/ 	.short	0x0002
        /*0072*/ 	.short	0x000c
        /*0074*/ 	.byte	0x00, 0xf0, 0x11, 0x00


	//----- nvinfo : EIATTR_KPARAM_INFO
	.align		4
.L_27:
        /*0078*/ 	.byte	0x04, 0x17
        /*007a*/ 	.short	(.L_29 - .L_28)
.L_28:
        /*007c*/ 	.word	0x00000000
        /*0080*/ 	.short	0x0001
        /*0082*/ 	.short	0x0008
        /*0084*/ 	.byte	0x00, 0xf0, 0x11, 0x00


	//----- nvinfo : EIATTR_KPARAM_INFO
	.align		4
.L_29:
        /*0088*/ 	.byte	0x04, 0x17
        /*008a*/ 	.short	(.L_31 - .L_30)
.L_30:
        /*008c*/ 	.word	0x00000000
        /*0090*/ 	.short	0x0000
        /*0092*/ 	.short	0x0000
        /*0094*/ 	.byte	0x00, 0xf5, 0x21, 0x00


	//----- nvinfo : EIATTR_SPARSE_MMA_MASK
	.align		4
.L_31:
        /*0098*/ 	.byte	0x03, 0x50
        /*009a*/ 	.short	0x0000


	//----- nvinfo : EIATTR_MAXREG_COUNT
	.align		4
        /*009c*/ 	.byte	0x03, 0x1b
        /*009e*/ 	.short	0x00ff


	//----- nvinfo : EIATTR_MERCURY_ISA_VERSION
	.align		4
        /*00a0*/ 	.byte	0x03, 0x5f
        /*00a2*/ 	.short	0x0101


	//----- nvinfo : EIATTR_VRC_CTA_INIT_COUNT
	.align		4
        /*00a4*/ 	.byte	0x02, 0x4a
	.zero		1
	.zero		1


	//----- nvinfo : EIATTR_EXIT_INSTR_OFFSETS
	.align		4
        /*00a8*/ 	.byte	0x04, 0x1c
        /*00aa*/ 	.short	(.L_33 - .L_32)


	//   ....[0]....
.L_32:
        /*00ac*/ 	.word	0x00001670


	//----- nvinfo : EIATTR_CBANK_PARAM_SIZE
	.align		4
.L_33:
        /*00b0*/ 	.byte	0x03, 0x19
        /*00b2*/ 	.short	0x0034


	//----- nvinfo : EIATTR_PARAM_CBANK
	.align		4
        /*00b4*/ 	.byte	0x04, 0x0a
        /*00b6*/ 	.short	(.L_35 - .L_34)
	.align		4
.L_34:
        /*00b8*/ 	.word	index@(.nv.constant0._Z17displayLifeKernelPKcjjP6uchar4ii4int2di)
        /*00bc*/ 	.short	0x0380
        /*00be*/ 	.short	0x0034


	//----- nvinfo : EIATTR_SW_WAR
	.align		4
.L_35:
        /*00c0*/ 	.byte	0x04, 0x36
        /*00c2*/ 	.short	(.L_37 - .L_36)
.L_36:
        /*00c4*/ 	.word	0x00000008
.L_37:


//--------------------- .nv.info._Z13conway_kernelPhS_S_ii --------------------------
	.section	.nv.info._Z13conway_kernelPhS_S_ii,"",@"SHT_CUDA_INFO"
	.sectionflags	@""
	.align	4


	//----- nvinfo : EIATTR_CUDA_API_VERSION
	.align		4
        /*0000*/ 	.byte	0x04, 0x37
        /*0002*/ 	.short	(.L_39 - .L_38)
.L_38:
        /*0004*/ 	.word	0x00000082


	//----- nvinfo : EIATTR_KPARAM_INFO
	.align		4
.L_39:
        /*0008*/ 	.byte	0x04, 0x17
        /*000a*/ 	.short	(.L_41 - .L_40)
.L_40:
        /*000c*/ 	.word	0x00000000
        /*0010*/ 	.short	0x0004
        /*0012*/ 	.short	0x001c
        /*0014*/ 	.byte	0x00, 0xf0, 0x11, 0x00


	//----- nvinfo : EIATTR_KPARAM_INFO
	.align		4
.L_41:
        /*0018*/ 	.byte	0x04, 0x17
        /*001a*/ 	.short	(.L_43 - .L_42)
.L_42:
        /*001c*/ 	.word	0x00000000
        /*0020*/ 	.short	0x0003
        /*0022*/ 	.short	0x0018
        /*0024*/ 	.byte	0x00, 0xf0, 0x11, 0x00


	//----- nvinfo : EIATTR_KPARAM_INFO
	.align		4
.L_43:
        /*0028*/ 	.byte	0x04, 0x17
        /*002a*/ 	.short	(.L_45 - .L_44)
.L_44:
        /*002c*/ 	.word	0x00000000
        /*0030*/ 	.short	0x0002
        /*0032*/ 	.short	0x0010
        /*0034*/ 	.byte	0x00, 0xf5, 0x21, 0x00


	//----- nvinfo : EIATTR_KPARAM_INFO
	.align		4
.L_45:
        /*0038*/ 	.byte	0x04, 0x17
        /*003a*/ 	.short	(.L_47 - .L_46)
.L_46:
        /*003c*/ 	.word	0x00000000
        /*0040*/ 	.short	0x0001
        /*0042*/ 	.short	0x0008
        /*0044*/ 	.byte	0x00, 0xf5, 0x21, 0x00


	//----- nvinfo : EIATTR_KPARAM_INFO
	.align		4
.L_47:
        /*0048*/ 	.byte	0x04, 0x17
        /*004a*/ 	.short	(.L_49 - .L_48)
.L_48:
        /*004c*/ 	.word	0x00000000
        /*0050*/ 	.short	0x0000
        /*0052*/ 	.short	0x0000
        /*0054*/ 	.byte	0x00, 0xf5, 0x21, 0x00


	//----- nvinfo : EIATTR_SPARSE_MMA_MASK
	.align		4
.L_49:
        /*0058*/ 	.byte	0x03, 0x50
        /*005a*/ 	.short	0x0000


	//----- nvinfo : EIATTR_MAXREG_COUNT
	.align		4
        /*005c*/ 	.byte	0x03, 0x1b
        /*005e*/ 	.short	0x00ff


	//----- nvinfo : EIATTR_MERCURY_ISA_VERSION
	.align		4
        /*0060*/ 	.byte	0x03, 0x5f
        /*0062*/ 	.short	0x0101


	//----- nvinfo : EIATTR_VRC_CTA_INIT_COUNT
	.align		4
        /*0064*/ 	.byte	0x02, 0x4a
	.zero		1
	.zero		1


	//----- nvinfo : EIATTR_EXIT_INSTR_OFFSETS
	.align		4
        /*0068*/ 	.byte	0x04, 0x1c
        /*006a*/ 	.short	(.L_51 - .L_50)


	//   ....[0]....
.L_50:
        /*006c*/ 	.word	0x00000090


	//   ....[1]....
        /*0070*/ 	.word	0x000012d0


	//----- nvinfo : EIATTR_CRS_STACK_SIZE
	.align		4
.L_51:
        /*0074*/ 	.byte	0x04, 0x1e
        /*0076*/ 	.short	(.L_53 - .L_52)
.L_52:
        /*0078*/ 	.word	0x00000000


	//----- nvinfo : EIATTR_CBANK_PARAM_SIZE
	.align		4
.L_53:
        /*007c*/ 	.byte	0x03, 0x19
        /*007e*/ 	.short	0x0020


	//----- nvinfo : EIATTR_PARAM_CBANK
	.align		4
        /*0080*/ 	.byte	0x04, 0x0a
        /*0082*/ 	.short	(.L_55 - .L_54)
	.align		4
.L_54:
        /*0084*/ 	.word	index@(.nv.constant0._Z13conway_kernelPhS_S_ii)
        /*0088*/ 	.short	0x0380
        /*008a*/ 	.short	0x0020


	//----- nvinfo : EIATTR_SW_WAR
	.align		4
.L_55:
        /*008c*/ 	.byte	0x04, 0x36
        /*008e*/ 	.short	(.L_57 - .L_56)
.L_56:
        /*0090*/ 	.word	0x00000008
.L_57:


//--------------------- .nv.callgraph             --------------------------
	.section	.nv.callgraph,"",@"SHT_CUDA_CALLGRAPH"
	.align	4
	.sectionentsize	8
	.align		4
        /*0000*/ 	.word	0x00000000
	.align		4
        /*0004*/ 	.word	0xffffffff
	.align		4
        /*0008*/ 	.word	0x00000000
	.align		4
        /*000c*/ 	.word	0xfffffffe
	.align		4
        /*0010*/ 	.word	0x00000000
	.align		4
        /*0014*/ 	.word	0xfffffffd
	.align		4
        /*0018*/ 	.word	0x00000000
	.align		4
        /*001c*/ 	.word	0xfffffffc


//--------------------- .text._Z17displayLifeKernelPKcjjP6uchar4ii4int2di --------------------------
	.section	.text._Z17displayLifeKernelPKcjjP6uchar4ii4int2di,"ax",@progbits
	.align	128
        .global         _Z17displayLifeKernelPKcjjP6uchar4ii4int2di
        .type           _Z17displayLifeKernelPKcjjP6uchar4ii4int2di,@function
        .size           _Z17displayLifeKernelPKcjjP6uchar4ii4int2di,(.L_x_11 - _Z17displayLifeKernelPKcjjP6uchar4ii4int2di)
        .other          _Z17displayLifeKernelPKcjjP6uchar4ii4int2di,@"STO_CUDA_ENTRY STV_DEFAULT"
_Z17displayLifeKernelPKcjjP6uchar4ii4int2di:
.text._Z17displayLifeKernelPKcjjP6uchar4ii4int2di:
[----:B------:R-:W-:Y:S01]  /*0000*/  LDC R1, c[0x0][0x37c] ;  /* 0x0000df00ff017b82 */ /* 0x000fe20000000800 */
[----:B------:R-:W0:Y:S01]  /*0010*/  LDCU UR5, c[0x0][0x398] ;  /* 0x00007300ff0577ac */ /* 0x000e220008000800 */
[----:B------:R-:W1:Y:S06]  /*0020*/  S2R R5, SR_TID.X ;  /* 0x0000000000057919 */ /* 0x000e6c0000002100 */
[----:B------:R-:W1:Y:S01]  /*0030*/  S2UR UR4, SR_CTAID.X ;  /* 0x00000000000479c3 */ /* 0x000e620000002500 */
[----:B------:R-:W-:Y:S01]  /*0040*/  PRMT R26, RZ, 0x7610, R26 ;  /* 0x00007610ff1a7816 */ /* 0x000fe2000000001a */
[----:B------:R-:W2:Y:S01]  /*0050*/  LDCU.64 UR6, c[0x0][0x3a0] ;  /* 0x00007400ff0677ac */ /* 0x000ea20008000a00 */
[----:B------:R-:W3:Y:S05]  /*0060*/  LDCU.64 UR8, c[0x0][0x3a8] ;  /* 0x00007500ff0877ac */ /* 0x000eea0008000a00 */
[----:B------:R-:W1:Y:S01]  /*0070*/  LDC R4, c[0x0][0x360] ;  /* 0x0000d800ff047b82 */ /* 0x000e620000000800 */
[----:B0-----:R-:W0:Y:S01]  /*0080*/  I2F.U32.RP R0, UR5 ;  /* 0x0000000500007d06 */ /* 0x001e220008209000 */
[----:B------:R-:W-:-:S07]  /*0090*/  ISETP.NE.U32.AND P2, PT, RZ, UR5, PT ;  /* 0x00000005ff007c0c */ /* 0x000fce000bf45070 */
[----:B0-----:R-:W0:Y:S02]  /*00a0*/  MUFU.RCP R0, R0 ;  /* 0x0000000000007308 */ /* 0x001e240000001000 */
[----:B0-----:R-:W-:Y:S02]  /*00b0*/  VIADD R2, R0, 0xffffffe ;  /* 0x0ffffffe00027836 */ /* 0x001fe40000000000 */
[----:B-1----:R-:W-:-:S04]  /*00c0*/  IMAD R0, R4, UR4, R5 ;  /* 0x0000000404007c24 */ /* 0x002fc8000f8e0205 */
[----:B------:R0:W1:Y:S01]  /*00d0*/  F2I.FTZ.U32.TRUNC.NTZ R3, R2 ;  /* 0x0000000200037305 */ /* 0x000062000021f000 */
[----:B------:R-:W4:Y:S01]  /*00e0*/  LDC R4, c[0x0][0x388] ;  /* 0x0000e200ff047b82 */ /* 0x000f220000000800 */
[----:B0-----:R-:W-:Y:S02]  /*00f0*/  IMAD.MOV.U32 R2, RZ, RZ, RZ ;  /* 0x000000ffff027224 */ /* 0x001fe400078e00ff */
[----:B-1----:R-:W-:-:S04]  /*0100*/  IMAD.MOV R7, RZ, RZ, -R3 ;  /* 0x000000ffff077224 */ /* 0x002fc800078e0a03 */
[----:B------:R-:W-:-:S04]  /*0110*/  IMAD R7, R7, UR5, RZ ;  /* 0x0000000507077c24 */ /* 0x000fc8000f8e02ff */
[----:B------:R-:W-:Y:S01]  /*0120*/  IMAD.HI.U32 R3, R3, R7, R2 ;  /* 0x0000000703037227 */ /* 0x000fe200078e0002 */
[----:B----4-:R-:W-:-:S05]  /*0130*/  IABS R6, R4 ;  /* 0x0000000400067213 */ /* 0x010fca0000000000 */
[----:B------:R-:W-:Y:S01]  /*0140*/  IMAD.HI.U32 R3, R3, R0, RZ ;  /* 0x0000000003037227 */ /* 0x000fe200078e00ff */
[----:B------:R-:W0:Y:S03]  /*0150*/  I2F.RP R12, R6 ;  /* 0x00000006000c7306 */ /* 0x000e260000209400 */
[----:B------:R-:W-:-:S04]  /*0160*/  IMAD.MOV R5, RZ, RZ, -R3 ;  /* 0x000000ffff057224 */ /* 0x000fc800078e0a03 */
[----:B------:R-:W-:Y:S02]  /*0170*/  IMAD R2, R5, UR5, R0 ;  /* 0x0000000505027c24 */ /* 0x000fe4000f8e0200 */
[----:B------:R-:W1:Y:S03]  /*0180*/  LDC R5, c[0x0][0x38c] ;  /* 0x0000e300ff057b82 */ /* 0x000e660000000800 */
[----:B------:R-:W-:Y:S01]  /*0190*/  ISETP.GE.U32.AND P0, PT, R2, UR5, PT ;  /* 0x0000000502007c0c */ /* 0x000fe2000bf06070 */
[----:B0-----:R-:W-:-:S12]  /*01a0*/  MUFU.RCP R12, R12 ;  /* 0x0000000c000c7308 */ /* 0x001fd80000001000 */
[----:B------:R-:W-:Y:S02]  /*01b0*/  @P0 VIADD R2, R2, -UR5 ;  /* 0x8000000502020c36 */ /* 0x000fe40008000000 */
[----:B------:R-:W-:-:S03]  /*01c0*/  @P0 VIADD R3, R3, 0x1 ;  /* 0x0000000103030836 */ /* 0x000fc60000000000 */
[----:B------:R-:W-:Y:S02]  /*01d0*/  ISETP.GE.U32.AND P1, PT, R2, UR5, PT ;  /* 0x0000000502007c0c */ /* 0x000fe4000bf26070 */
[----:B-1----:R-:W-:-:S04]  /*01e0*/  IABS R2, R5 ;  /* 0x0000000500027213 */ /* 0x002fc80000000000 */
[----:B------:R-:W0:Y:S07]  /*01f0*/  I2F.RP R18, R2 ;  /* 0x0000000200127306 */ /* 0x000e2e0000209400 */
[----:B------:R-:W-:Y:S01]  /*0200*/  @P1 VIADD R3, R3, 0x1 ;  /* 0x0000000103031836 */ /* 0x000fe20000000000 */
[----:B------:R-:W-:-:S05]  /*0210*/  @!P2 LOP3.LUT R3, RZ, UR5, RZ, 0x33, !PT ;  /* 0x00000005ff03ac12 */ /* 0x000fca000f8e33ff */
[----:B------:R-:W-:Y:S02]  /*0220*/  IMAD.MOV R9, RZ, RZ, -R3 ;  /* 0x000000ffff097224 */ /* 0x000fe400078e0a03 */
[----:B--2---:R-:W-:Y:S01]  /*0230*/  VIADD R7, R3, -UR7 ;  /* 0x8000000703077c36 */ /* 0x004fe20008000000 */
[----:B0-----:R-:W0:Y:S01]  /*0240*/  MUFU.RCP R18, R18 ;  /* 0x0000001200127308 */ /* 0x001e220000001000 */
[----:B------:R-:W-:-:S04]  /*0250*/  IMAD R3, R9, UR5, R0 ;  /* 0x0000000509037c24 */ /* 0x000fc8000f8e0200 */
[----:B------:R-:W-:Y:S01]  /*0260*/  VIADD R3, R3, -UR6 ;  /* 0x8000000603037c36 */ /* 0x000fe20008000000 */
[----:B------:R-:W1:Y:S02]  /*0270*/  LDCU.64 UR6, c[0x0][0x358] ;  /* 0x00006b00ff0677ac */ /* 0x000e640008000a00 */
[----:B------:R2:W3:Y:S08]  /*0280*/  I2F.F64 R8, R7 ;  /* 0x0000000700087312 */ /* 0x0004f00000201c00 */
[----:B------:R-:W4:Y:S01]  /*0290*/  I2F.F64 R10, R3 ;  /* 0x00000003000a7312 */ /* 0x000f220000201c00 */
[----:B0-----:R-:W-:Y:S01]  /*02a0*/  VIADD R13, R18, 0xffffffe ;  /* 0x0ffffffe120d7836 */ /* 0x001fe20000000000 */
[----:B--2---:R-:W0:Y:S01]  /*02b0*/  LDC R7, c[0x0][0x3b0] ;  /* 0x0000ec00ff077b82 */ /* 0x004e220000000800 */
[----:B---3--:R-:W-:-:S05]  /*02c0*/  DMUL R16, R8, UR8 ;  /* 0x0000000808107c28 */ /* 0x008fca0008000000 */
[----:B------:R-:W-:Y:S01]  /*02d0*/  F2I.FTZ.U32.TRUNC.NTZ R13, R13 ;  /* 0x0000000d000d7305 */ /* 0x000fe2000021f000 */
[----:B----4-:R-:W-:-:S07]  /*02e0*/  DMUL R14, R10, UR8 ;  /* 0x000000080a0e7c28 */ /* 0x010fce0008000000 */
[----:B------:R-:W2:Y:S01]  /*02f0*/  F2I.F64.FLOOR R8, R16 ;  /* 0x0000001000087311 */ /* 0x000ea20000305100 */
[----:B------:R-:W-:-:S07]  /*0300*/  VIADD R10, R12, 0xffffffe ;  /* 0x0ffffffe0c0a7836 */ /* 0x000fce0000000000 */
[----:B------:R3:W4:Y:S01]  /*0310*/  F2I.FTZ.U32.TRUNC.NTZ R11, R10 ;  /* 0x0000000a000b7305 */ /* 0x000722000021f000 */
[----:B--2---:R-:W-:-:S07]  /*0320*/  ISETP.GE.AND P3, PT, R8, RZ, PT ;  /* 0x000000ff0800720c */ /* 0x004fce0003f66270 */
[----:B------:R-:W2:Y:S01]  /*0330*/  I2F.U32.RP R12, R4 ;  /* 0x00000004000c7306 */ /* 0x000ea20000209000 */
[----:B---3--:R-:W-:Y:S02]  /*0340*/  IMAD.MOV.U32 R10, RZ, RZ, RZ ;  /* 0x000000ffff0a7224 */ /* 0x008fe400078e00ff */
[----:B----4-:R-:W-:-:S05]  /*0350*/  IMAD.MOV R3, RZ, RZ, -R11 ;  /* 0x000000ffff037224 */ /* 0x010fca00078e0a0b */
[----:B------:R3:W4:Y:S01]  /*0360*/  F2I.F64.FLOOR R9, R14 ;  /* 0x0000000e00097311 */ /* 0x0007220000305100 */
[----:B------:R-:W-:-:S04]  /*0370*/  IMAD R3, R3, R6, RZ ;  /* 0x0000000603037224 */ /* 0x000fc800078e02ff */
[----:B------:R-:W-:-:S03]  /*0380*/  IMAD.HI.U32 R10, R11, R3, R10 ;  /* 0x000000030b0a7227 */ /* 0x000fc600078e000a */
[----:B------:R-:W5:Y:S01]  /*0390*/  I2F.U32.RP R16, R5 ;  /* 0x0000000500107306 */ /* 0x000f620000209000 */
[----:B---3--:R-:W-:-:S04]  /*03a0*/  IMAD.MOV R15, RZ, RZ, -R13 ;  /* 0x000000ffff0f7224 */ /* 0x008fc800078e0a0d */
[----:B------:R-:W-:-:S03]  /*03b0*/  IMAD R3, R15, R2, RZ ;  /* 0x000000020f037224 */ /* 0x000fc600078e02ff */
[----:B--2---:R2:W3:Y:S01]  /*03c0*/  MUFU.RCP R11, R12 ;  /* 0x0000000c000b7308 */ /* 0x0044e20000001000 */
[----:B----4-:R-:W-:Y:S02]  /*03d0*/  IABS R17, R9 ;  /* 0x0000000900117213 */ /* 0x010fe40000000000 */
[----:B------:R-:W-:Y:S02]  /*03e0*/  IABS R15, R8 ;  /* 0x00000008000f7213 */ /* 0x000fe40000000000 */
[----:B------:R-:W-:-:S03]  /*03f0*/  ISETP.GE.AND P2, PT, R9, RZ, PT ;  /* 0x000000ff0900720c */ /* 0x000fc60003f46270 */
[----:B-----5:R-:W4:Y:S01]  /*0400*/  MUFU.RCP R16, R16 ;  /* 0x0000001000107308 */ /* 0x020f220000001000 */
[----:B--2---:R-:W-:-:S04]  /*0410*/  IMAD.MOV.U32 R12, RZ, RZ, RZ ;  /* 0x000000ffff0c7224 */ /* 0x004fc800078e00ff */
[----:B------:R-:W-:-:S04]  /*0420*/  IMAD.HI.U32 R13, R13, R3, R12 ;  /* 0x000000030d0d7227 */ /* 0x000fc800078e000c */
[----:B------:R-:W-:-:S04]  /*0430*/  IMAD.HI.U32 R3, R10, R17, RZ ;  /* 0x000000110a037227 */ /* 0x000fc800078e00ff */
[----:B------:R-:W-:-:S04]  /*0440*/  IMAD.HI.U32 R13, R13, R15, RZ ;  /* 0x0000000f0d0d7227 */ /* 0x000fc800078e00ff */
[----:B0-----:R-:W-:Y:S02]  /*0450*/  IMAD R10, R7, R7, RZ ;  /* 0x00000007070a7224 */ /* 0x001fe400078e02ff */
[----:B------:R-:W-:Y:S02]  /*0460*/  IMAD.MOV R13, RZ, RZ, -R13 ;  /* 0x000000ffff0d7224 */ /* 0x000fe400078e0a0d */
[----:B------:R-:W0:Y:S01]  /*0470*/  I2F.U32.RP R12, R10 ;  /* 0x0000000a000c7306 */ /* 0x000e220000209000 */
[----:B------:R-:W-:Y:S02]  /*0480*/  IMAD.MOV R3, RZ, RZ, -R3 ;  /* 0x000000ffff037224 */ /* 0x000fe400078e0a03 */
[----:B------:R-:W-:Y:S02]  /*0490*/  IMAD R15, R2, R13, R15 ;  /* 0x0000000d020f7224 */ /* 0x000fe400078e020f */
[----:B------:R-:W-:Y:S02]  /*04a0*/  IMAD R17, R6, R3, R17 ;  /* 0x0000000306117224 */ /* 0x000fe400078e0211 */
[----:B---3--:R-:W-:Y:S01]  /*04b0*/  VIADD R11, R11, 0xffffffe ;  /* 0x0ffffffe0b0b7836 */ /* 0x008fe20000000000 */
[----:B------:R-:W-:Y:S01]  /*04c0*/  ISETP.GT.U32.AND P1, PT, R2, R15, PT ;  /* 0x0000000f0200720c */ /* 0x000fe20003f24070 */
[----:B----4-:R-:W-:Y:S01]  /*04d0*/  VIADD R16, R16, 0xffffffe ;  /* 0x0ffffffe10107836 */ /* 0x010fe20000000000 */
[----:B------:R-:W-:Y:S01]  /*04e0*/  ISETP.GT.U32.AND P0, PT, R6, R17, PT ;  /* 0x000000110600720c */ /* 0x000fe20003f04070 */
[----:B------:R-:W2:Y:S01]  /*04f0*/  F2I.FTZ.U32.TRUNC.NTZ R13, R11 ;  /* 0x0000000b000d7305 */ /* 0x000ea2000021f000 */
[----:B------:R-:W-:-:S07]  /*0500*/  IMAD.MOV R8, RZ, RZ, -R10 ;  /* 0x000000ffff087224 */ /* 0x000fce00078e0a0a */
[----:B0-----:R0:W3:Y:S02]  /*0510*/  MUFU.RCP R14, R12 ;  /* 0x0000000c000e7308 */ /* 0x0010e40000001000 */
[----:B------:R-:W-:Y:S02]  /*0520*/  @!P1 IMAD.IADD R15, R15, 0x1, -R2 ;  /* 0x000000010f0f9824 */ /* 0x000fe400078e0a02 */
[----:B------:R-:W-:-:S03]  /*0530*/  @!P0 IMAD.IADD R17, R17, 0x1, -R6 ;  /* 0x0000000111118824 */ /* 0x000fc600078e0a06 */
[----:B------:R-:W-:Y:S01]  /*0540*/  ISETP.GT.U32.AND P1, PT, R2, R15, PT ;  /* 0x0000000f0200720c */ /* 0x000fe20003f24070 */
[----:B------:R-:W4:Y:S01]  /*0550*/  F2I.FTZ.U32.TRUNC.NTZ R3, R16 ;  /* 0x0000001000037305 */ /* 0x000f22000021f000 */
[----:B------:R-:W-:Y:S01]  /*0560*/  ISETP.GT.U32.AND P0, PT, R6, R17, PT ;  /* 0x000000110600720c */ /* 0x000fe20003f04070 */
[--C-:B--2---:R-:W-:Y:S02]  /*0570*/  IMAD.MOV R19, RZ, RZ, -R13.reuse ;  /* 0x000000ffff137224 */ /* 0x104fe400078e0a0d */
[----:B0-----:R-:W-:Y:S02]  /*0580*/  IMAD.MOV.U32 R12, RZ, RZ, RZ ;  /* 0x000000ffff0c7224 */ /* 0x001fe400078e00ff */
[-C--:B------:R-:W-:Y:S02]  /*0590*/  IMAD R11, R19, R4.reuse, RZ ;  /* 0x00000004130b7224 */ /* 0x080fe400078e02ff */
[----:B---3--:R-:W-:Y:S02]  /*05a0*/  VIADD R14, R14, 0xffffffe ;  /* 0x0ffffffe0e0e7836 */ /* 0x008fe40000000000 */
[----:B------:R-:W-:Y:S01]  /*05b0*/  IMAD.HI.U32 R12, R13, R11, R12 ;  /* 0x0000000b0d0c7227 */ /* 0x000fe200078e000c */
[----:B------:R-:W-:Y:S01]  /*05c0*/  LOP3.LUT R11, RZ, R4, RZ, 0x33, !PT ;  /* 0x00000004ff0b7212 */ /* 0x000fe200078e33ff */
[----:B------:R-:W0:Y:S02]  /*05d0*/  F2I.FTZ.U32.TRUNC.NTZ R9, R14 ;  /* 0x0000000e00097305 */ /* 0x000e24000021f000 */
[----:B------:R-:W-:Y:S01]  /*05e0*/  @!P1 IMAD.IADD R15, R15, 0x1, -R2 ;  /* 0x000000010f0f9824 */ /* 0x000fe200078e0a02 */
[----:B------:R-:W-:Y:S01]  /*05f0*/  ISETP.NE.AND P1, PT, R5, RZ, PT ;  /* 0x000000ff0500720c */ /* 0x000fe20003f25270 */
[----:B----4-:R-:W-:-:S02]  /*0600*/  IMAD.MOV R2, RZ, RZ, -R3 ;  /* 0x000000ffff027224 */ /* 0x010fc400078e0a03 */
[----:B------:R-:W-:Y:S01]  /*0610*/  @!P0 IMAD.IADD R17, R17, 0x1, -R6 ;  /* 0x0000000111118824 */ /* 0x000fe200078e0a06 */
[-C--:B------:R-:W-:Y:S01]  /*0620*/  LOP3.LUT R6, RZ, R5.reuse, RZ, 0x33, !PT ;  /* 0x00000005ff067212 */ /* 0x080fe200078e33ff */
[----:B------:R-:W-:Y:S01]  /*0630*/  IMAD R13, R2, R5, RZ ;  /* 0x00000005020d7224 */ /* 0x000fe200078e02ff */
[C---:B------:R-:W-:Y:S01]  /*0640*/  ISETP.NE.AND P0, PT, R4.reuse, RZ, PT ;  /* 0x000000ff0400720c */ /* 0x040fe20003f05270 */
[----:B------:R-:W-:Y:S02]  /*0650*/  IMAD.MOV.U32 R2, RZ, RZ, RZ ;  /* 0x000000ffff027224 */ /* 0x000fe400078e00ff */
[----:B------:R-:W-:Y:S01]  /*0660*/  @!P3 IMAD.MOV R15, RZ, RZ, -R15 ;  /* 0x000000ffff0fb224 */ /* 0x000fe200078e0a0f */
[----:B------:R-:W-:Y:S01]  /*0670*/  ISETP.NE.U32.AND P3, PT, R4, RZ, PT ;  /* 0x000000ff0400720c */ /* 0x000fe20003f65070 */
[----:B------:R-:W-:-:S03]  /*0680*/  IMAD.HI.U32 R3, R3, R13, R2 ;  /* 0x0000000d03037227 */ /* 0x000fc600078e0002 */
[----:B------:R-:W-:Y:S01]  /*0690*/  SEL R2, R6, R15, !P1 ;  /* 0x0000000f06027207 */ /* 0x000fe20004800000 */
[----:B0-----:R-:W-:Y:S02]  /*06a0*/  IMAD R13, R8, R9, RZ ;  /* 0x00000009080d7224 */ /* 0x001fe400078e02ff */
[----:B------:R-:W-:Y:S02]  /*06b0*/  IMAD.MOV.U32 R8, RZ, RZ, RZ ;  /* 0x000000ffff087224 */ /* 0x000fe400078e00ff */
[----:B------:R-:W-:Y:S02]  /*06c0*/  @!P2 IMAD.MOV R17, RZ, RZ, -R17 ;  /* 0x000000ffff11a224 */ /* 0x000fe400078e0a11 */
[----:B------:R-:W-:-:S03]  /*06d0*/  IMAD.HI.U32 R9, R9, R13, R8 ;  /* 0x0000000d09097227 */ /* 0x000fc600078e0008 */
[----:B------:R-:W-:Y:S01]  /*06e0*/  SEL R17, R11, R17, !P0 ;  /* 0x000000110b117207 */ /* 0x000fe20004000000 */
[----:B------:R-:W-:Y:S02]  /*06f0*/  IMAD.IADD R8, R2, 0x1, R5 ;  /* 0x0000000102087824 */ /* 0x000fe400078e0205 */
[----:B------:R-:W-:-:S04]  /*0700*/  IMAD.HI.U32 R2, R9, 0xff, RZ ;  /* 0x000000ff09027827 */ /* 0x000fc800078e00ff */
[----:B------:R-:W-:-:S04]  /*0710*/  IMAD.HI.U32 R3, R3, R8, RZ ;  /* 0x0000000803037227 */ /* 0x000fc800078e00ff */
[----:B------:R-:W-:Y:S02]  /*0720*/  IMAD.MOV R9, RZ, RZ, -R3 ;  /* 0x000000ffff097224 */ /* 0x000fe400078e0a03 */
[----:B------:R-:W-:Y:S02]  /*0730*/  IMAD.IADD R17, R17, 0x1, R4 ;  /* 0x0000000111117824 */ /* 0x000fe400078e0204 */
[----:B------:R-:W-:Y:S02]  /*0740*/  IMAD R8, R5, R9, R8 ;  /* 0x0000000905087224 */ /* 0x000fe400078e0208 */
[----:B------:R-:W-:-:S03]  /*0750*/  IMAD.HI.U32 R12, R12, R17, RZ ;  /* 0x000000110c0c7227 */ /* 0x000fc600078e00ff */
[----:B------:R-:W-:Y:S01]  /*0760*/  ISETP.GE.U32.AND P2, PT, R8, R5, PT ;  /* 0x000000050800720c */ /* 0x000fe20003f46070 */
[----:B------:R-:W-:Y:S02]  /*0770*/  IMAD.MOV R12, RZ, RZ, -R12 ;  /* 0x000000ffff0c7224 */ /* 0x000fe400078e0a0c */
[----:B------:R-:W-:Y:S02]  /*0780*/  IMAD.MOV R13, RZ, RZ, -R2 ;  /* 0x000000ffff0d7224 */ /* 0x000fe400078e0a02 */
[----:B------:R-:W-:Y:S02]  /*0790*/  IMAD R3, R4, R12, R17 ;  /* 0x0000000c04037224 */ /* 0x000fe400078e0211 */
[----:B------:R-:W-:-:S03]  /*07a0*/  IMAD R9, R10, R13, 0xff ;  /* 0x000000ff0a097424 */ /* 0x000fc600078e020d */
[----:B------:R-:W-:Y:S02]  /*07b0*/  ISETP.GE.U32.AND P1, PT, R3, R4, PT ;  /* 0x000000040300720c */ /* 0x000fe40003f26070 */
[----:B------:R-:W-:Y:S01]  /*07c0*/  ISETP.GE.U32.AND P0, PT, R9, R10, PT ;  /* 0x0000000a0900720c */ /* 0x000fe20003f06070 */
[----:B------:R-:W-:Y:S01]  /*07d0*/  @P2 IMAD.IADD R8, R8, 0x1, -R5 ;  /* 0x0000000108082824 */ /* 0x000fe200078e0a05 */
[----:B------:R-:W-:-:S04]  /*07e0*/  ISETP.NE.U32.AND P2, PT, R10, RZ, PT ;  /* 0x000000ff0a00720c */ /* 0x000fc80003f45070 */
[----:B------:R-:W-:-:S05]  /*07f0*/  ISETP.GE.U32.AND P4, PT, R8, R5, PT ;  /* 0x000000050800720c */ /* 0x000fca0003f86070 */
[----:B------:R-:W-:Y:S02]  /*0800*/  @P1 IMAD.IADD R3, R3, 0x1, -R4 ;  /* 0x0000000103031824 */ /* 0x000fe400078e0a04 */
[----:B------:R-:W-:Y:S02]  /*0810*/  @P0 IMAD.IADD R9, R9, 0x1, -R10 ;  /* 0x0000000109090824 */ /* 0x000fe400078e0a0a */
[----:B------:R-:W-:Y:S01]  /*0820*/  @P0 VIADD R2, R2, 0x1 ;  /* 0x0000000102020836 */ /* 0x000fe20000000000 */
[----:B------:R-:W-:Y:S02]  /*0830*/  ISETP.GE.U32.AND P5, PT, R3, R4, PT ;  /* 0x000000040300720c */ /* 0x000fe40003fa6070 */
[----:B------:R-:W-:Y:S01]  /*0840*/  ISETP.GE.U32.AND P1, PT, R9, R10, PT ;  /* 0x0000000a0900720c */ /* 0x000fe20003f26070 */
[----:B------:R-:W-:Y:S01]  /*0850*/  @P4 IMAD.IADD R8, R8, 0x1, -R5 ;  /* 0x0000000108084824 */ /* 0x000fe200078e0a05 */
[----:B------:R-:W-:Y:S02]  /*0860*/  ISETP.GE.AND P4, PT, R7, 0x1, PT ;  /* 0x000000010700780c */ /* 0x000fe40003f86270 */
[----:B------:R-:W-:-:S07]  /*0870*/  ISETP.NE.U32.AND P0, PT, R5, RZ, PT ;  /* 0x000000ff0500720c */ /* 0x000fce0003f05070 */
[----:B------:R-:W-:Y:S01]  /*0880*/  @P5 IMAD.IADD R3, R3, 0x1, -R4 ;  /* 0x0000000103035824 */ /* 0x000fe200078e0a04 */
[----:B------:R-:W-:Y:S01]  /*0890*/  SEL R4, R6, R8, !P0 ;  /* 0x0000000806047207 */ /* 0x000fe20004000000 */
[----:B------:R-:W-:Y:S01]  /*08a0*/  @P1 VIADD R2, R2, 0x1 ;  /* 0x0000000102021836 */ /* 0x000fe20000000000 */
[----:B------:R-:W-:Y:S02]  /*08b0*/  @!P2 LOP3.LUT R2, RZ, R10, RZ, 0x33, !PT ;  /* 0x0000000aff02a212 */ /* 0x000fe400078e33ff */
[----:B------:R-:W-:Y:S01]  /*08c0*/  SEL R3, R11, R3, !P3 ;  /* 0x000000030b037207 */ /* 0x000fe20005800000 */
[----:B-1----:R-:W-:Y:S06]  /*08d0*/  @!P4 BRA `(.L_x_0) ;  /* 0x0000000c0034c947 */ /* 0x002fec0003800000 */
[C---:B------:R-:W-:Y:S01]  /*08e0*/  LOP3.LUT R5, R7.reuse, 0x7ffffff8, RZ, 0xc0, !PT ;  /* 0x7ffffff807057812 */ /* 0x040fe200078ec0ff */
[----:B------:R-:W-:Y:S01]  /*08f0*/  IMAD.MOV.U32 R26, RZ, RZ, RZ ;  /* 0x000000ffff1a7224 */ /* 0x000fe200078e00ff */
[C---:B------:R-:W-:Y:S01]  /*0900*/  LOP3.LUT R6, R7.reuse, 0x7, RZ, 0xc0, !PT ;  /* 0x0000000707067812 */ /* 0x040fe200078ec0ff */
[----:B------:R-:W-:Y:S01]  /*0910*/  UMOV UR4, URZ ;  /* 0x000000ff00047c82 */ /* 0x000fe20008000000 */
[----:B------:R-:W-:Y:S01]  /*0920*/  LOP3.LUT R7, R7, 0x3, RZ, 0xc0, !PT ;  /* 0x0000000307077812 */ /* 0x000fe200078ec0ff */
[----:B------:R-:W-:-:S07]  /*0930*/  IMAD.MOV R9, RZ, RZ, -R5 ;  /* 0x000000ffff097224 */ /* 0x000fce00078e0a05 */
.L_x_6:
[----:B------:R-:W0:Y:S01]  /*0940*/  LDCU UR10, c[0x0][0x3b0] ;  /* 0x00007600ff0a77ac */ /* 0x000e220008000800 */
[----:B------:R-:W-:Y:S02]  /*0950*/  VIADD R10, R4, UR4 ;  /* 0x00000004040a7c36 */ /* 0x000fe40008000000 */
[----:B------:R-:W-:Y:S01]  /*0960*/  IMAD.MOV.U32 R11, RZ, RZ, RZ ;  /* 0x000000ffff0b7224 */ /* 0x000fe200078e00ff */
[----:B------:R-:W1:Y:S01]  /*0970*/  LDCU UR5, c[0x0][0x388] ;  /* 0x00007100ff0577ac */ /* 0x000e620008000800 */
[----:B------:R-:W-:Y:S02]  /*0980*/  UIADD3 UR4, UPT, UPT, UR4, 0x1, URZ ;  /* 0x0000000104047890 */ /* 0x000fe4000fffe0ff */
[----:B0-----:R-:W-:Y:S02]  /*0990*/  UISETP.GE.U32.AND UP1, UPT, UR10, 0x8, UPT ;  /* 0x000000080a00788c */ /* 0x001fe4000bf26070 */
[----:B------:R-:W-:Y:S01]  /*09a0*/  UISETP.NE.AND UP0, UPT, UR4, UR10, UPT ;  /* 0x0000000a0400728c */ /* 0x000fe2000bf05270 */
[----:B-1----:R-:W-:-:S06]  /*09b0*/  IMAD R10, R10, UR5, R3 ;  /* 0x000000050a0a7c24 */ /* 0x002fcc000f8e0203 */
[----:B------:R-:W-:Y:S05]  /*09c0*/  BRA.U !UP1, `(.L_x_1) ;  /* 0x00000005098c7547 */ /* 0x000fea000b800000 */
[C---:B------:R-:W-:Y:S01]  /*09d0*/  VIADD R12, R10.reuse, 0x1 ;  /* 0x000000010a0c7836 */ /* 0x040fe20000000000 */
[C---:B------:R-:W-:Y:S01]  /*09e0*/  LOP3.LUT R11, R10.reuse, 0x7, RZ, 0xc0, !PT ;  /* 0x000000070a0b7812 */ /* 0x040fe200078ec0ff */
[C---:B------:R-:W-:Y:S01]  /*09f0*/  VIADD R13, R10.reuse, 0x2 ;  /* 0x000000020a0d7836 */ /* 0x040fe20000000000 */
[----:B------:R-:W0:Y:S01]  /*0a00*/  LDCU.64 UR8, c[0x0][0x380] ;  /* 0x00007000ff0877ac */ /* 0x000e220008000a00 */
[----:B------:R-:W-:Y:S01]  /*0a10*/  VIADD R22, R10, 0x3 ;  /* 0x000000030a167836 */ /* 0x000fe20000000000 */
[----:B------:R-:W-:Y:S01]  /*0a20*/  LOP3.LUT R12, R12, 0x7, RZ, 0xc, !PT ;  /* 0x000000070c0c7812 */ /* 0x000fe200078e0cff */
[C---:B------:R-:W-:Y:S01]  /*0a30*/  VIADD R23, R10.reuse, 0x6 ;  /* 0x000000060a177836 */ /* 0x040fe20000000000 */
[----:B------:R-:W-:Y:S01]  /*0a40*/  LOP3.LUT R13, R13, 0x7, RZ, 0xc, !PT ;  /* 0x000000070d0d7812 */ /* 0x000fe200078e0cff */
[----:B------:R-:W-:Y:S01]  /*0a50*/  VIADD R24, R10, 0x7 ;  /* 0x000000070a187836 */ /* 0x000fe20000000000 */
[----:B------:R-:W-:Y:S01]  /*0a60*/  LOP3.LUT R22, R22, 0x7, RZ, 0xc, !PT ;  /* 0x0000000716167812 */ /* 0x000fe200078e0cff */
[----:B------:R-:W-:Y:S01]  /*0a70*/  IMAD.MOV.U32 R25, RZ, RZ, R9 ;  /* 0x000000ffff197224 */ /* 0x000fe200078e0009 */
[----:B------:R-:W-:Y:S01]  /*0a80*/  LOP3.LUT R23, R23, 0x7, RZ, 0xc, !PT ;  /* 0x0000000717177812 */ /* 0x000fe200078e0cff */
[----:B------:R-:W-:Y:S01]  /*0a90*/  UMOV UR5, URZ ;  /* 0x000000ff00057c82 */ /* 0x000fe20008000000 */
[----:B------:R-:W-:-:S02]  /*0aa0*/  LOP3.LUT R24, R24, 0x7, RZ, 0xc, !PT ;  /* 0x0000000718187812 */ /* 0x000fc400078e0cff */
[----:B------:R-:W-:-:S07]  /*0ab0*/  LOP3.LUT R8, R11, 0x7, RZ, 0x3c, !PT ;  /* 0x000000070b087812 */ /* 0x000fce00078e3cff */
.L_x_2:
[----:B------:R-:W-:-:S04]  /*0ac0*/  VIADD R27, R10, UR5 ;  /* 0x000000050a1b7c36 */ /* 0x000fc80008000000 */
[----:B------:R-:W-:Y:S01]  /*0ad0*/  VIADD R14, R27, 0x1 ;  /* 0x000000011b0e7836 */ /* 0x000fe20000000000 */
[----:B------:R-:W-:-:S04]  /*0ae0*/  SHF.R.S32.HI R17, RZ, 0x3, R27 ;  /* 0x00000003ff117819 */ /* 0x000fc8000001141b */
[----:B------:R-:W-:Y:S02]  /*0af0*/  SHF.R.S32.HI R15, RZ, 0x3, R14 ;  /* 0x00000003ff0f7819 */ /* 0x000fe4000001140e */
[----:B0-----:R-:W-:Y:S02]  /*0b00*/  IADD3 R16, P0, PT, R17, UR8, RZ ;  /* 0x0000000811107c10 */ /* 0x001fe4000ff1e0ff */
[----:B------:R-:W-:Y:S02]  /*0b10*/  IADD3 R14, P1, PT, R15, UR8, RZ ;  /* 0x000000080f0e7c10 */ /* 0x000fe4000ff3e0ff */
[----:B------:R-:W-:Y:S02]  /*0b20*/  LEA.HI.X.SX32 R17, R17, UR9, 0x1, P0 ;  /* 0x0000000911117c11 */ /* 0x000fe400080f0eff */
[----:B------:R-:W-:-:S04]  /*0b30*/  LEA.HI.X.SX32 R15, R15, UR9, 0x1, P1 ;  /* 0x000000090f0f7c11 */ /* 0x000fc800088f0eff */
[----:B------:R-:W2:Y:S04]  /*0b40*/  LDG.E.S8 R17, desc[UR6][R16.64] ;  /* 0x0000000610117981 */ /* 0x000ea8000c1e1300 */
[----:B------:R-:W3:Y:S01]  /*0b50*/  LDG.E.S8 R15, desc[UR6][R14.64] ;  /* 0x000000060e0f7981 */ /* 0x000ee2000c1e1300 */
[C---:B------:R-:W-:Y:S02]  /*0b60*/  VIADD R21, R27.reuse, 0x2 ;  /* 0x000000021b157836 */ /* 0x040fe40000000000 */
[----:B------:R-:W-:-:S05]  /*0b70*/  VIADD R28, R27, 0x3 ;  /* 0x000000031b1c7836 */ /* 0x000fca0000000000 */
[----:B------:R-:W-:Y:S02]  /*0b80*/  SHF.R.S32.HI R28, RZ, 0x3, R28 ;  /* 0x00000003ff1c7819 */ /* 0x000fe4000001141c */
[----:B--2---:R-:W-:Y:S02]  /*0b90*/  SHF.R.U32.HI R18, RZ, R8, R17 ;  /* 0x00000008ff127219 */ /* 0x004fe40000011611 */
[----:B---3--:R-:W-:Y:S02]  /*0ba0*/  SHF.R.U32.HI R19, RZ, R12, R15 ;  /* 0x0000000cff137219 */ /* 0x008fe4000001160f */
[----:B------:R-:W-:Y:S02]  /*0bb0*/  LOP3.LUT R18, R18, 0x1, RZ, 0xc0, !PT ;  /* 0x0000000112127812 */ /* 0x000fe400078ec0ff */
[----:B------:R-:W-:Y:S02]  /*0bc0*/  LOP3.LUT R20, R19, 0x1, RZ, 0xc0, !PT ;  /* 0x0000000113147812 */ /* 0x000fe400078ec0ff */
[----:B------:R-:W-:-:S02]  /*0bd0*/  ISETP.NE.U32.AND P0, PT, R18, 0x1, PT ;  /* 0x000000011200780c */ /* 0x000fc40003f05070 */
[----:B------:R-:W-:Y:S02]  /*0be0*/  ISETP.NE.U32.AND P1, PT, R20, 0x1, PT ;  /* 0x000000011400780c */ /* 0x000fe40003f25070 */
[C---:B------:R-:W-:Y:S02]  /*0bf0*/  SEL R15, R2.reuse, RZ, !P0 ;  /* 0x000000ff020f7207 */ /* 0x040fe40004000000 */
[----:B------:R-:W-:Y:S02]  /*0c00*/  SEL R14, R2, RZ, !P1 ;  /* 0x000000ff020e7207 */ /* 0x000fe40004800000 */
[----:B------:R-:W-:Y:S02]  /*0c10*/  SHF.R.S32.HI R19, RZ, 0x3, R21 ;  /* 0x00000003ff137819 */ /* 0x000fe40000011415 */
[----:B------:R-:W-:Y:S01]  /*0c20*/  IADD3 R26, PT, PT, R14, R15, R26 ;  /* 0x0000000f0e1a7210 */ /* 0x000fe20007ffe01a */
[----:B------:R-:W-:Y:S01]  /*0c30*/  VIADD R15, R27, 0x4 ;  /* 0x000000041b0f7836 */ /* 0x000fe20000000000 */
[----:B------:R-:W-:Y:S01]  /*0c40*/  IADD3 R20, P2, PT, R19, UR8, RZ ;  /* 0x0000000813147c10 */ /* 0x000fe2000ff5e0ff */
[----:B------:R-:W-:Y:S01]  /*0c50*/  VIADD R14, R27, 0x5 ;  /* 0x000000051b0e7836 */ /* 0x000fe20000000000 */
[----:B------:R-:W-:-:S02]  /*0c60*/  IADD3 R18, P0, PT, R28, UR8, RZ ;  /* 0x000000081c127c10 */ /* 0x000fc4000ff1e0ff */
[----:B------:R-:W-:Y:S02]  /*0c70*/  SHF.R.S32.HI R15, RZ, 0x3, R15 ;  /* 0x00000003ff0f7819 */ /* 0x000fe4000001140f */
[----:B------:R-:W-:Y:S02]  /*0c80*/  LEA.HI.X.SX32 R21, R19, UR9, 0x1, P2 ;  /* 0x0000000913157c11 */ /* 0x000fe400090f0eff */
[----:B------:R-:W-:Y:S02]  /*0c90*/  LEA.HI.X.SX32 R19, R28, UR9, 0x1, P0 ;  /* 0x000000091c137c11 */ /* 0x000fe400080f0eff */
[----:B------:R-:W-:Y:S01]  /*0ca0*/  SHF.R.S32.HI R17, RZ, 0x3, R14 ;  /* 0x00000003ff117819 */ /* 0x000fe2000001140e */
[----:B------:R-:W2:Y:S01]  /*0cb0*/  LDG.E.S8 R28, desc[UR6][R20.64] ;  /* 0x00000006141c7981 */ /* 0x000ea2000c1e1300 */
[----:B------:R-:W-:-:S03]  /*0cc0*/  IADD3 R14, P0, PT, R15, UR8, RZ ;  /* 0x000000080f0e7c10 */ /* 0x000fc6000ff1e0ff */
[----:B------:R-:W3:Y:S01]  /*0cd0*/  LDG.E.S8 R29, desc[UR6][R18.64] ;  /* 0x00000006121d7981 */ /* 0x000ee2000c1e1300 */
[----:B------:R-:W-:Y:S02]  /*0ce0*/  LEA.HI.X.SX32 R15, R15, UR9, 0x1, P0 ;  /* 0x000000090f0f7c11 */ /* 0x000fe400080f0eff */
[----:B------:R-:W-:-:S03]  /*0cf0*/  IADD3 R16, P1, PT, R17, UR8, RZ ;  /* 0x0000000811107c10 */ /* 0x000fc6000ff3e0ff */
[----:B------:R0:W4:Y:S01]  /*0d00*/  LDG.E.S8 R14, desc[UR6][R14.64] ;  /* 0x000000060e0e7981 */ /* 0x000122000c1e1300 */
[----:B------:R-:W-:-:S05]  /*0d10*/  LEA.HI.X.SX32 R17, R17, UR9, 0x1, P1 ;  /* 0x0000000911117c11 */ /* 0x000fca00088f0eff */
[----:B------:R1:W5:Y:S01]  /*0d20*/  LDG.E.S8 R16, desc[UR6][R16.64] ;  /* 0x0000000610107981 */ /* 0x000362000c1e1300 */
[C---:B0-----:R-:W-:Y:S02]  /*0d30*/  VIADD R15, R27.reuse, 0x6 ;  /* 0x000000061b0f7836 */ /* 0x041fe40000000000 */
[----:B------:R-:W-:-:S03]  /*0d40*/  VIADD R27, R27, 0x7 ;  /* 0x000000071b1b7836 */ /* 0x000fc60000000000 */
[----:B------:R-:W-:Y:S02]  /*0d50*/  SHF.R.S32.HI R21, RZ, 0x3, R15 ;  /* 0x00000003ff157819 */ /* 0x000fe4000001140f */
[----:B------:R-:W-:Y:S02]  /*0d60*/  SHF.R.S32.HI R27, RZ, 0x3, R27 ;  /* 0x00000003ff1b7819 */ /* 0x000fe4000001141b */
[----:B------:R-:W-:Y:S02]  /*0d70*/  IADD3 R18, P0, PT, R21, UR8, RZ ;  /* 0x0000000815127c10 */ /* 0x000fe4000ff1e0ff */
[----:B------:R-:W-:Y:S02]  /*0d80*/  IADD3 R20, P1, PT, R27, UR8, RZ ;  /* 0x000000081b147c10 */ /* 0x000fe4000ff3e0ff */
[----:B------:R-:W-:Y:S02]  /*0d90*/  LEA.HI.X.SX32 R19, R21, UR9, 0x1, P0 ;  /* 0x0000000915137c11 */ /* 0x000fe400080f0eff */
[----:B------:R-:W-:-:S03]  /*0da0*/  LEA.HI.X.SX32 R21, R27, UR9, 0x1, P1 ;  /* 0x000000091b157c11 */ /* 0x000fc600088f0eff */
[----:B------:R-:W5:Y:S04]  /*0db0*/  LDG.E.S8 R18, desc[UR6][R18.64] ;  /* 0x0000000612127981 */ /* 0x000f68000c1e1300 */
[----:B------:R-:W5:Y:S01]  /*0dc0*/  LDG.E.S8 R21, desc[UR6][R20.64] ;  /* 0x0000000614157981 */ /* 0x000f62000c1e1300 */
[----:B-1----:R-:W-:Y:S01]  /*0dd0*/  VIADD R17, R10, 0x5 ;  /* 0x000000050a117836 */ /* 0x002fe20000000000 */
[----:B------:R-:W-:-:S04]  /*0de0*/  LOP3.LUT R15, R11, 0x3, RZ, 0x3c, !PT ;  /* 0x000000030b0f7812 */ /* 0x000fc800078e3cff */
[----:B------:R-:W-:Y:S01]  /*0df0*/  LOP3.LUT R27, R17, 0x7, RZ, 0xc, !PT ;  /* 0x00000007111b7812 */ /* 0x000fe200078e0cff */
[----:B------:R-:W-:-:S05]  /*0e00*/  VIADD R25, R25, 0x8 ;  /* 0x0000000819197836 */ /* 0x000fca0000000000 */
[----:B------:R-:W-:Y:S01]  /*0e10*/  ISETP.NE.AND P2, PT, R25, RZ, PT ;  /* 0x000000ff1900720c */ /* 0x000fe20003f45270 */
[----:B------:R-:W-:Y:S01]  /*0e20*/  UIADD3 UR5, UPT, UPT, UR5, 0x8, URZ ;  /* 0x0000000805057890 */ /* 0x000fe2000fffe0ff */
[----:B--2---:R-:W-:Y:S02]  /*0e30*/  SHF.R.U32.HI R28, RZ, R13, R28 ;  /* 0x0000000dff1c7219 */ /* 0x004fe4000001161c */
[----:B---3--:R-:W-:Y:S02]  /*0e40*/  SHF.R.U32.HI R29, RZ, R22, R29 ;  /* 0x00000016ff1d7219 */ /* 0x008fe4000001161d */
[----:B------:R-:W-:Y:S02]  /*0e50*/  LOP3.LUT R28, R28, 0x1, RZ, 0xc0, !PT ;  /* 0x000000011c1c7812 */ /* 0x000fe400078ec0ff */
[----:B------:R-:W-:Y:S02]  /*0e60*/  LOP3.LUT R29, R29, 0x1, RZ, 0xc0, !PT ;  /* 0x000000011d1d7812 */ /* 0x000fe400078ec0ff */
[----:B----4-:R-:W-:-:S02]  /*0e70*/  SHF.R.U32.HI R17, RZ, R15, R14 ;  /* 0x0000000fff117219 */ /* 0x010fc4000001160e */
[----:B------:R-:W-:Y:S02]  /*0e80*/  ISETP.NE.U32.AND P0, PT, R28, 0x1, PT ;  /* 0x000000011c00780c */ /* 0x000fe40003f05070 */
[----:B-----5:R-:W-:Y:S02]  /*0e90*/  SHF.R.U32.HI R16, RZ, R27, R16 ;  /* 0x0000001bff107219 */ /* 0x020fe40000011610 */
[----:B------:R-:W-:Y:S02]  /*0ea0*/  ISETP.NE.U32.AND P1, PT, R29, 0x1, PT ;  /* 0x000000011d00780c */ /* 0x000fe40003f25070 */
[----:B------:R-:W-:Y:S02]  /*0eb0*/  LOP3.LUT R17, R17, 0x1, RZ, 0xc0, !PT ;  /* 0x0000000111117812 */ /* 0x000fe400078ec0ff */
[----:B------:R-:W-:Y:S02]  /*0ec0*/  LOP3.LUT R16, R16, 0x1, RZ, 0xc0, !PT ;  /* 0x0000000110107812 */ /* 0x000fe400078ec0ff */
[----:B------:R-:W-:-:S02]  /*0ed0*/  SEL R15, R2, RZ, !P0 ;  /* 0x000000ff020f7207 */ /* 0x000fc40004000000 */
[----:B------:R-:W-:Y:S02]  /*0ee0*/  SEL R14, R2, RZ, !P1 ;  /* 0x000000ff020e7207 */ /* 0x000fe40004800000 */
[----:B------:R-:W-:Y:S02]  /*0ef0*/  ISETP.NE.U32.AND P0, PT, R17, 0x1, PT ;  /* 0x000000011100780c */ /* 0x000fe40003f05070 */
[----:B------:R-:W-:Y:S02]  /*0f00*/  ISETP.NE.U32.AND P1, PT, R16, 0x1, PT ;  /* 0x000000011000780c */ /* 0x000fe40003f25070 */
[----:B------:R-:W-:Y:S02]  /*0f10*/  IADD3 R14, PT, PT, R14, R15, R26 ;  /* 0x0000000f0e0e7210 */ /* 0x000fe40007ffe01a */
[----:B------:R-:W-:Y:S02]  /*0f20*/  SHF.R.U32.HI R18, RZ, R23, R18 ;  /* 0x00000017ff127219 */ /* 0x000fe40000011612 */
[----:B------:R-:W-:-:S02]  /*0f30*/  SHF.R.U32.HI R21, RZ, R24, R21 ;  /* 0x00000018ff157219 */ /* 0x000fc40000011615 */
[----:B------:R-:W-:Y:S02]  /*0f40*/  LOP3.LUT R18, R18, 0x1, RZ, 0xc0, !PT ;  /* 0x0000000112127812 */ /* 0x000fe400078ec0ff */
[----:B------:R-:W-:Y:S02]  /*0f50*/  LOP3.LUT R21, R21, 0x1, RZ, 0xc0, !PT ;  /* 0x0000000115157812 */ /* 0x000fe400078ec0ff */
[C---:B------:R-:W-:Y:S02]  /*0f60*/  SEL R15, R2.reuse, RZ, !P0 ;  /* 0x000000ff020f7207 */ /* 0x040fe40004000000 */
[----:B------:R-:W-:Y:S02]  /*0f70*/  SEL R16, R2, RZ, !P1 ;  /* 0x000000ff02107207 */ /* 0x000fe40004800000 */
[----:B------:R-:W-:Y:S02]  /*0f80*/  ISETP.NE.U32.AND P0, PT, R18, 0x1, PT ;  /* 0x000000011200780c */ /* 0x000fe40003f05070 */
[----:B------:R-:W-:-:S02]  /*0f90*/  ISETP.NE.U32.AND P1, PT, R21, 0x1, PT ;  /* 0x000000011500780c */ /* 0x000fc40003f25070 */
[----:B------:R-:W-:Y:S02]  /*0fa0*/  IADD3 R14, PT, PT, R16, R15, R14 ;  /* 0x0000000f100e7210 */ /* 0x000fe40007ffe00e */
[C---:B------:R-:W-:Y:S02]  /*0fb0*/  SEL R15, R2.reuse, RZ, !P0 ;  /* 0x000000ff020f7207 */ /* 0x040fe40004000000 */
[----:B------:R-:W-:-:S04]  /*0fc0*/  SEL R26, R2, RZ, !P1 ;  /* 0x000000ff021a7207 */ /* 0x000fc80004800000 */
[----:B------:R-:W-:Y:S01]  /*0fd0*/  IADD3 R26, PT, PT, R26, R15, R14 ;  /* 0x0000000f1a1a7210 */ /* 0x000fe20007ffe00e */
[----:B------:R-:W-:Y:S06]  /*0fe0*/  @P2 BRA `(.L_x_2) ;  /* 0xfffffff800b42947 */ /* 0x000fec000383ffff */
[----:B------:R-:W-:-:S07]  /*0ff0*/  IMAD.MOV.U32 R11, RZ, RZ, R5 ;  /* 0x000000ffff0b7224 */ /* 0x000fce00078e0005 */
.L_x_1:
[----:B------:R-:W-:-:S13]  /*1000*/  ISETP.NE.AND P0, PT, R6, RZ, PT ;  /* 0x000000ff0600720c */ /* 0x000fda0003f05270 */
[----:B------:R-:W-:Y:S05]  /*1010*/  @!P0 BRA `(.L_x_3) ;  /* 0x0000000400608947 */ /* 0x000fea0003800000 */
[----:B------:R-:W-:Y:S01]  /*1020*/  VIADD R8, R6, 0xffffffff ;  /* 0xffffffff06087836 */ /* 0x000fe20000000000 */
[----:B------:R-:W-:-:S04]  /*1030*/  ISETP.NE.AND P0, PT, R7, RZ, PT ;  /* 0x000000ff0700720c */ /* 0x000fc80003f05270 */
[----:B------:R-:W-:-:S13]  /*1040*/  ISETP.GE.U32.AND P1, PT, R8, 0x3, PT ;  /* 0x000000030800780c */ /* 0x000fda0003f26070 */
[----:B------:R-:W-:Y:S05]  /*1050*/  @!P1 BRA `(.L_x_4) ;  /* 0x0000000000b09947 */ /* 0x000fea0003800000 */
[----:B------:R-:W0:Y:S01]  /*1060*/  LDCU.64 UR8, c[0x0][0x380] ;  /* 0x00007000ff0877ac */ /* 0x000e220008000a00 */
[----:B------:R-:W-:-:S04]  /*1070*/  IMAD.IADD R22, R10, 0x1, R11 ;  /* 0x000000010a167824 */ /* 0x000fc800078e020b */
[C---:B------:R-:W-:Y:S01]  /*1080*/  VIADD R21, R22.reuse, 0x1 ;  /* 0x0000000116157836 */ /* 0x040fe20000000000 */
[----:B------:R-:W-:Y:S01]  /*1090*/  SHF.R.S32.HI R13, RZ, 0x3, R22 ;  /* 0x00000003ff0d7819 */ /* 0x000fe20000011416 */
[C---:B------:R-:W-:Y:S02]  /*10a0*/  VIADD R20, R22.reuse, 0x2 ;  /* 0x0000000216147836 */ /* 0x040fe40000000000 */
[----:B------:R-:W-:Y:S01]  /*10b0*/  VIADD R8, R22, 0x3 ;  /* 0x0000000316087836 */ /* 0x000fe20000000000 */
[----:B------:R-:W-:Y:S02]  /*10c0*/  SHF.R.S32.HI R15, RZ, 0x3, R21 ;  /* 0x00000003ff0f7819 */ /* 0x000fe40000011415 */
[----:B------:R-:W-:Y:S02]  /*10d0*/  SHF.R.S32.HI R17, RZ, 0x3, R20 ;  /* 0x00000003ff117819 */ /* 0x000fe40000011414 */
[----:B------:R-:W-:Y:S02]  /*10e0*/  SHF.R.S32.HI R19, RZ, 0x3, R8 ;  /* 0x00000003ff137819 */ /* 0x000fe40000011408 */
[----:B0-----:R-:W-:-:S02]  /*10f0*/  IADD3 R12, P1, PT, R13, UR8, RZ ;  /* 0x000000080d0c7c10 */ /* 0x001fc4000ff3e0ff */
[----:B------:R-:W-:Y:S02]  /*1100*/  IADD3 R16, P2, PT, R17, UR8, RZ ;  /* 0x0000000811107c10 */ /* 0x000fe4000ff5e0ff */
[----:B------:R-:W-:Y:S02]  /*1110*/  LEA.HI.X.SX32 R13, R13, UR9, 0x1, P1 ;  /* 0x000000090d0d7c11 */ /* 0x000fe400088f0eff */
[----:B------:R-:W-:Y:S02]  /*1120*/  IADD3 R14, P1, PT, R15, UR8, RZ ;  /* 0x000000080f0e7c10 */ /* 0x000fe4000ff3e0ff */
[----:B------:R-:W-:Y:S01]  /*1130*/  IADD3 R18, P3, PT, R19, UR8, RZ ;  /* 0x0000000813127c10 */ /* 0x000fe2000ff7e0ff */
[----:B------:R-:W2:Y:S01]  /*1140*/  LDG.E.S8 R12, desc[UR6][R12.64] ;  /* 0x000000060c0c7981 */ /* 0x000ea2000c1e1300 */
[----:B------:R-:W-:Y:S02]  /*1150*/  LEA.HI.X.SX32 R15, R15, UR9, 0x1, P1 ;  /* 0x000000090f0f7c11 */ /* 0x000fe400088f0eff */
[----:B------:R-:W-:-:S02]  /*1160*/  LEA.HI.X.SX32 R17, R17, UR9, 0x1, P2 ;  /* 0x0000000911117c11 */ /* 0x000fc400090f0eff */
[----:B------:R-:W-:Y:S01]  /*1170*/  LEA.HI.X.SX32 R19, R19, UR9, 0x1, P3 ;  /* 0x0000000913137c11 */ /* 0x000fe200098f0eff */
[----:B------:R-:W3:Y:S04]  /*1180*/  LDG.E.S8 R14, desc[UR6][R14.64] ;  /* 0x000000060e0e7981 */ /* 0x000ee8000c1e1300 */
[----:B------:R-:W4:Y:S04]  /*1190*/  LDG.E.S8 R16, desc[UR6][R16.64] ;  /* 0x0000000610107981 */ /* 0x000f28000c1e1300 */
[----:B------:R-:W5:Y:S01]  /*11a0*/  LDG.E.S8 R18, desc[UR6][R18.64] ;  /* 0x0000000612127981 */ /* 0x000f62000c1e1300 */
[----:B------:R-:W-:-:S02]  /*11b0*/  LOP3.LUT R23, R22, 0x7, RZ, 0xc, !PT ;  /* 0x0000000716177812 */ /* 0x000fc400078e0cff */
[----:B------:R-:W-:Y:S02]  /*11c0*/  LOP3.LUT R21, R21, 0x7, RZ, 0xc, !PT ;  /* 0x0000000715157812 */ /* 0x000fe400078e0cff */
[----:B------:R-:W-:Y:S02]  /*11d0*/  LOP3.LUT R25, R20, 0x7, RZ, 0xc, !PT ;  /* 0x0000000714197812 */ /* 0x000fe400078e0cff */
[----:B------:R-:W-:Y:S01]  /*11e0*/  LOP3.LUT R27, R8, 0x7, RZ, 0xc, !PT ;  /* 0x00000007081b7812 */ /* 0x000fe200078e0cff */
[----:B------:R-:W-:Y:S01]  /*11f0*/  VIADD R11, R11, 0x4 ;  /* 0x000000040b0b7836 */ /* 0x000fe20000000000 */
[----:B--2---:R-:W-:Y:S02]  /*1200*/  SHF.R.U32.HI R23, RZ, R23, R12 ;  /* 0x00000017ff177219 */ /* 0x004fe4000001160c */
[----:B---3--:R-:W-:Y:S02]  /*1210*/  SHF.R.U32.HI R21, RZ, R21, R14 ;  /* 0x00000015ff157219 */ /* 0x008fe4000001160e */
[----:B------:R-:W-:-:S02]  /*1220*/  LOP3.LUT R23, R23, 0x1, RZ, 0xc0, !PT ;  /* 0x0000000117177812 */ /* 0x000fc400078ec0ff */
[----:B----4-:R-:W-:Y:S02]  /*1230*/  SHF.R.U32.HI R25, RZ, R25, R16 ;  /* 0x00000019ff197219 */ /* 0x010fe40000011610 */
[----:B------:R-:W-:Y:S02]  /*1240*/  LOP3.LUT R21, R21, 0x1, RZ, 0xc0, !PT ;  /* 0x0000000115157812 */ /* 0x000fe400078ec0ff */
[----:B-----5:R-:W-:Y:S02]  /*1250*/  SHF.R.U32.HI R27, RZ, R27, R18 ;  /* 0x0000001bff1b7219 */ /* 0x020fe40000011612 */
[----:B------:R-:W-:Y:S02]  /*1260*/  LOP3.LUT R25, R25, 0x1, RZ, 0xc0, !PT ;  /* 0x0000000119197812 */ /* 0x000fe400078ec0ff */
[----:B------:R-:W-:Y:S02]  /*1270*/  LOP3.LUT R27, R27, 0x1, RZ, 0xc0, !PT ;  /* 0x000000011b1b7812 */ /* 0x000fe400078ec0ff */
[----:B------:R-:W-:-:S02]  /*1280*/  ISETP.NE.U32.AND P1, PT, R23, 0x1, PT ;  /* 0x000000011700780c */ /* 0x000fc40003f25070 */
[----:B------:R-:W-:Y:S02]  /*1290*/  ISETP.NE.U32.AND P2, PT, R21, 0x1, PT ;  /* 0x000000011500780c */ /* 0x000fe40003f45070 */
[----:B------:R-:W-:Y:S02]  /*12a0*/  ISETP.NE.U32.AND P3, PT, R25, 0x1, PT ;  /* 0x000000011900780c */ /* 0x000fe40003f65070 */
[----:B------:R-:W-:Y:S02]  /*12b0*/  ISETP.NE.U32.AND P4, PT, R27, 0x1, PT ;  /* 0x000000011b00780c */ /* 0x000fe40003f85070 */
[C---:B------:R-:W-:Y:S02]  /*12c0*/  SEL R13, R2.reuse, RZ, !P1 ;  /* 0x000000ff020d7207 */ /* 0x040fe40004800000 */
[C---:B------:R-:W-:Y:S02]  /*12d0*/  SEL R8, R2.reuse, RZ, !P2 ;  /* 0x000000ff02087207 */ /* 0x040fe40005000000 */
[----:B------:R-:W-:-:S02]  /*12e0*/  SEL R15, R2, RZ, !P3 ;  /* 0x000000ff020f7207 */ /* 0x000fc40005800000 */
[----:B------:R-:W-:Y:S02]  /*12f0*/  SEL R12, R2, RZ, !P4 ;  /* 0x000000ff020c7207 */ /* 0x000fe40006000000 */
[----:B------:R-:W-:-:S04]  /*1300*/  IADD3 R8, PT, PT, R8, R13, R26 ;  /* 0x0000000d08087210 */ /* 0x000fc80007ffe01a */
[----:B------:R-:W-:-:S07]  /*1310*/  IADD3 R26, PT, PT, R12, R15, R8 ;  /* 0x0000000f0c1a7210 */ /* 0x000fce0007ffe008 */
.L_x_4:
[----:B------:R-:W-:Y:S05]  /*1320*/  @!P0 BRA `(.L_x_3) ;  /* 0x00000000009c8947 */ /* 0x000fea0003800000 */
[----:B------:R-:W-:Y:S01]  /*1330*/  ISETP.NE.AND P0, PT, R7, 0x1, PT ;  /* 0x000000010700780c */ /* 0x000fe20003f05270 */
[----:B------:R-:W-:-:S12]  /*1340*/  ULOP3.LUT UP1, URZ, UR10, 0x1, URZ, 0xc0, !UPT ;  /* 0x000000010aff7892 */ /* 0x000fd8000f82c0ff */
[----:B------:R-:W-:Y:S05]  /*1350*/  @!P0 BRA `(.L_x_5) ;  /* 0x00000000005c8947 */ /* 0x000fea0003800000 */
[----:B------:R-:W0:Y:S01]  /*1360*/  LDCU.64 UR8, c[0x0][0x380] ;  /* 0x00007000ff0877ac */ /* 0x000e220008000a00 */
[----:B------:R-:W-:-:S04]  /*1370*/  IMAD.IADD R8, R10, 0x1, R11 ;  /* 0x000000010a087824 */ /* 0x000fc800078e020b */
[----:B------:R-:W-:Y:S01]  /*1380*/  VIADD R16, R8, 0x1 ;  /* 0x0000000108107836 */ /* 0x000fe20000000000 */
[----:B------:R-:W-:-:S04]  /*1390*/  SHF.R.S32.HI R13, RZ, 0x3, R8 ;  /* 0x00000003ff0d7819 */ /* 0x000fc80000011408 */
[----:B------:R-:W-:Y:S02]  /*13a0*/  SHF.R.S32.HI R17, RZ, 0x3, R16 ;  /* 0x00000003ff117819 */ /* 0x000fe40000011410 */
[----:B0-----:R-:W-:Y:S02]  /*13b0*/  IADD3 R14, P0, PT, R13, UR8, RZ ;  /* 0x000000080d0e7c10 */ /* 0x001fe4000ff1e0ff */
[----:B------:R-:W-:Y:S02]  /*13c0*/  IADD3 R12, P1, PT, R17, UR8, RZ ;  /* 0x00000008110c7c10 */ /* 0x000fe4000ff3e0ff */
[----:B------:R-:W-:Y:S02]  /*13d0*/  LEA.HI.X.SX32 R15, R13, UR9, 0x1, P0 ;  /* 0x000000090d0f7c11 */ /* 0x000fe400080f0eff */
[----:B------:R-:W-:-:S03]  /*13e0*/  LEA.HI.X.SX32 R13, R17, UR9, 0x1, P1 ;  /* 0x00000009110d7c11 */ /* 0x000fc600088f0eff */
[----:B------:R-:W2:Y:S04]  /*13f0*/  LDG.E.S8 R14, desc[UR6][R14.64] ;  /* 0x000000060e0e7981 */ /* 0x000ea8000c1e1300 */
[----:B------:R-:W3:Y:S01]  /*1400*/  LDG.E.S8 R12, desc[UR6][R12.64] ;  /* 0x000000060c0c7981 */ /* 0x000ee2000c1e1300 */
[----:B------:R-:W-:Y:S01]  /*1410*/  LOP3.LUT R17, R8, 0x7, RZ, 0xc, !PT ;  /* 0x0000000708117812 */ /* 0x000fe200078e0cff */
[----:B------:R-:W-:Y:S01]  /*1420*/  VIADD R11, R11, 0x2 ;  /* 0x000000020b0b7836 */ /* 0x000fe20000000000 */
[----:B------:R-:W-:Y:S02]  /*1430*/  LOP3.LUT R19, R16, 0x7, RZ, 0xc, !PT ;  /* 0x0000000710137812 */ /* 0x000fe400078e0cff */
[----:B--2---:R-:W-:Y:S02]  /*1440*/  SHF.R.U32.HI R17, RZ, R17, R14 ;  /* 0x00000011ff117219 */ /* 0x004fe4000001160e */
[----:B---3--:R-:W-:-:S02]  /*1450*/  SHF.R.U32.HI R19, RZ, R19, R12 ;  /* 0x00000013ff137219 */ /* 0x008fc4000001160c */
[----:B------:R-:W-:Y:S02]  /*1460*/  LOP3.LUT R17, R17, 0x1, RZ, 0xc0, !PT ;  /* 0x0000000111117812 */ /* 0x000fe400078ec0ff */
[----:B------:R-:W-:Y:S02]  /*1470*/  LOP3.LUT R19, R19, 0x1, RZ, 0xc0, !PT ;  /* 0x0000000113137812 */ /* 0x000fe400078ec0ff */
[----:B------:R-:W-:Y:S02]  /*1480*/  ISETP.NE.U32.AND P0, PT, R17, 0x1, PT ;  /* 0x000000011100780c */ /* 0x000fe40003f05070 */
[----:B------:R-:W-:Y:S02]  /*1490*/  ISETP.NE.U32.AND P1, PT, R19, 0x1, PT ;  /* 0x000000011300780c */ /* 0x000fe40003f25070 */
[C---:B------:R-:W-:Y:S02]  /*14a0*/  SEL R17, R2.reuse, RZ, !P0 ;  /* 0x000000ff02117207 */ /* 0x040fe40004000000 */
[----:B------:R-:W-:-:S04]  /*14b0*/  SEL R8, R2, RZ, !P1 ;  /* 0x000000ff02087207 */ /* 0x000fc80004800000 */
[----:B------:R-:W-:-:S07]  /*14c0*/  IADD3 R26, PT, PT, R8, R17, R26 ;  /* 0x00000011081a7210 */ /* 0x000fce0007ffe01a */
.L_x_5:
[----:B------:R-:W-:Y:S05]  /*14d0*/  BRA.U !UP1, `(.L_x_3) ;  /* 0x0000000109307547 */ /* 0x000fea000b800000 */
[----:B------:R-:W0:Y:S01]  /*14e0*/  LDCU.64 UR8, c[0x0][0x380] ;  /* 0x00007000ff0877ac */ /* 0x000e220008000a00 */
[----:B------:R-:W-:-:S05]  /*14f0*/  IMAD.IADD R8, R10, 0x1, R11 ;  /* 0x000000010a087824 */ /* 0x000fca00078e020b */
[----:B------:R-:W-:-:S04]  /*1500*/  SHF.R.S32.HI R11, RZ, 0x3, R8 ;  /* 0x00000003ff0b7819 */ /* 0x000fc80000011408 */
[----:B0-----:R-:W-:-:S04]  /*1510*/  IADD3 R10, P0, PT, R11, UR8, RZ ;  /* 0x000000080b0a7c10 */ /* 0x001fc8000ff1e0ff */
[----:B------:R-:W-:-:S05]  /*1520*/  LEA.HI.X.SX32 R11, R11, UR9, 0x1, P0 ;  /* 0x000000090b0b7c11 */ /* 0x000fca00080f0eff */
[----:B------:R-:W2:Y:S01]  /*1530*/  LDG.E.S8 R10, desc[UR6][R10.64] ;  /* 0x000000060a0a7981 */ /* 0x000ea2000c1e1300 */
[----:B------:R-:W-:-:S04]  /*1540*/  LOP3.LUT R13, R8, 0x7, RZ, 0xc, !PT ;  /* 0x00000007080d7812 */ /* 0x000fc800078e0cff */
[----:B--2---:R-:W-:-:S04]  /*1550*/  SHF.R.U32.HI R13, RZ, R13, R10 ;  /* 0x0000000dff0d7219 */ /* 0x004fc8000001160a */
[----:B------:R-:W-:-:S04]  /*1560*/  LOP3.LUT R13, R13, 0x1, RZ, 0xc0, !PT ;  /* 0x000000010d0d7812 */ /* 0x000fc800078ec0ff */
[----:B------:R-:W-:-:S04]  /*1570*/  ISETP.NE.U32.AND P0, PT, R13, 0x1, PT ;  /* 0x000000010d00780c */ /* 0x000fc80003f05070 */
[----:B------:R-:W-:-:S05]  /*1580*/  SEL R13, R2, RZ, !P0 ;  /* 0x000000ff020d7207 */ /* 0x000fca0004000000 */
[----:B------:R-:W-:-:S07]  /*1590*/  IMAD.IADD R26, R26, 0x1, R13 ;  /* 0x000000011a1a7824 */ /* 0x000fce00078e020d */
.L_x_3:
[----:B------:R-:W-:Y:S05]  /*15a0*/  BRA.U UP0, `(.L_x_6) ;  /* 0xfffffff100e47547 */ /* 0x000fea000b83ffff */
.L_x_0:
[----:B------:R-:W0:Y:S01]  /*15b0*/  LDC.64 R6, c[0x0][0x390] ;  /* 0x0000e400ff067b82 */ /* 0x000e220000000a00 */
[----:B------:R-:W-:Y:S02]  /*15c0*/  ISETP.NE.AND P1, PT, R4, RZ, PT ;  /* 0x000000ff0400720c */ /* 0x000fe40003f25270 */
[----:B------:R-:W-:Y:S02]  /*15d0*/  ISETP.NE.AND P0, PT, R3, RZ, PT ;  /* 0x000000ff0300720c */ /* 0x000fe40003f05270 */
[C---:B------:R-:W-:Y:S02]  /*15e0*/  SEL R2, R26.reuse, 0xffff, P1 ;  /* 0x0000ffff1a027807 */ /* 0x040fe40000800000 */
[----:B------:R-:W-:Y:S02]  /*15f0*/  LOP3.LUT R3, R26, 0xffff, RZ, 0xc0, !PT ;  /* 0x0000ffff1a037812 */ /* 0x000fe400078ec0ff */
[----:B------:R-:W-:Y:S02]  /*1600*/  SEL R2, R2, 0xffff, P0 ;  /* 0x0000ffff02027807 */ /* 0x000fe40000000000 */
[----:B------:R-:W-:-:S02]  /*1610*/  PRMT R5, R3, 0x3340, R3 ;  /* 0x0000334003057816 */ /* 0x000fc40000000003 */
[----:B------:R-:W-:-:S04]  /*1620*/  LOP3.LUT R2, R2, 0xffff, RZ, 0xc0, !PT ;  /* 0x0000ffff02027812 */ /* 0x000fc800078ec0ff */
[----:B------:R-:W-:-:S04]  /*1630*/  PRMT R4, R2, 0x3340, R3 ;  /* 0x0000334002047816 */ /* 0x000fc80000000003 */
[----:B------:R-:W-:Y:S01]  /*1640*/  PRMT R5, R4, 0x5410, R5 ;  /* 0x0000541004057816 */ /* 0x000fe20000000005 */
[----:B0-----:R-:W-:-:S05]  /*1650*/  IMAD.WIDE.U32 R2, R0, 0x4, R6 ;  /* 0x0000000400027825 */ /* 0x001fca00078e0006 */
[----:B------:R-:W-:Y:S01]  /*1660*/  STG.E desc[UR6][R2.64], R5 ;  /* 0x0000000502007986 */ /* 0x000fe2000c101906 */
[----:B------:R-:W-:Y:S05]  /*1670*/  EXIT ;  /* 0x000000000000794d */ /* 0x000fea0003800000 */
.L_x_7:
[----:B------:R-:W-:-:S00]  /*1680*/  BRA `(.L_x_7) ;  /* 0xfffffffc00fc7947 */ /* 0x000fc0000383ffff */
[----:B------:R-:W-:-:S00]  /*1690*/  NOP ;  /* 0x0000000000007918 */ /* 0x000fc00000000000 */
        /* <DEDUP_REMOVED lines=14> */
.L_x_11:


//--------------------- .text._Z13conway_kernelPhS_S_ii --------------------------
	.section	.text._Z13conway_kernelPhS_S_ii,"ax",@progbits
	.align	128
        .global         _Z13conway_kernelPhS_S_ii
        .type           _Z13conway_kernelPhS_S_ii,@function
        .size           _Z13conway_kernelPhS_S_ii,(.L_x_12 - _Z13conway_kernelPhS_S_ii)
        .other          _Z13conway_kernelPhS_S_ii,@"STO_CUDA_ENTRY STV_DEFAULT"
_Z13conway_kernelPhS_S_ii:
.text._Z13conway_kernelPhS_S_ii:
[----:B------:R-:W-:Y:S01]  /*0000*/  LDC R1, c[0x0][0x37c] ;  /* 0x0000df00ff017b82 */ /* 0x000fe20000000800 */
[----:B------:R-:W0:Y:S07]  /*0010*/  S2R R0, SR_TID.X ;  /* 0x0000000000007919 */ /* 0x000e2e0000002100 */
[----:B------:R-:W0:Y:S01]  /*0020*/  S2UR UR4, SR_CTAID.X ;  /* 0x00000000000479c3 */ /* 0x000e220000002500 */
[----:B------:R-:W1:Y:S07]  /*0030*/  LDCU.64 UR6, c[0x0][0x398] ;  /* 0x00007300ff0677ac */ /* 0x000e6e0008000a00 */
[----:B------:R-:W0:Y:S02]  /*0040*/  LDC R5, c[0x0][0x360] ;  /* 0x0000d800ff057b82 */ /* 0x000e240000000800 */
[----:B0-----:R-:W-:Y:S01]  /*0050*/  IMAD R0, R5, UR4, R0 ;  /* 0x0000000405007c24 */ /* 0x001fe2000f8e0200 */
[----:B-1----:R-:W-:-:S03]  /*0060*/  UIMAD UR4, UR7, UR6, URZ ;  /* 0x00000006070472a4 */ /* 0x002fc6000f8e02ff */
[----:B------:R-:W-:-:S05]  /*0070*/  IMAD.SHL.U32 R0, R0, 0x10, RZ ;  /* 0x0000001000007824 */ /* 0x000fca00078e00ff */
[----:B------:R-:W-:-:S13]  /*0080*/  ISETP.GE.AND P0, PT, R0, UR4, PT ;  /* 0x0000000400007c0c */ /* 0x000fda000bf06270 */
[----:B------:R-:W-:Y:S05]  /*0090*/  @P0 EXIT ;  /* 0x000000000000094d */ /* 0x000fea0003800000 */
[----:B------:R-:W0:Y:S01]  /*00a0*/  LDCU UR7, c[0x0][0x370] ;  /* 0x00006e00ff0777ac */ /* 0x000e220008000800 */
[----:B------:R-:W1:Y:S01]  /*00b0*/  LDCU.64 UR8, c[0x0][0x358] ;  /* 0x00006b00ff0877ac */ /* 0x000e620008000a00 */
[----:B------:R-:W2:Y:S01]  /*00c0*/  LDCU.64 UR10, c[0x0][0x390] ;  /* 0x00007200ff0a77ac */ /* 0x000ea20008000a00 */
[----:B------:R-:W3:Y:S01]  /*00d0*/  LDCU.64 UR12, c[0x0][0x388] ;  /* 0x00007100ff0c77ac */ /* 0x000ee20008000a00 */
[----:B------:R-:W-:Y:S01]  /*00e0*/  UIADD3 UR5, UPT, UPT, UR4, -UR6, URZ ;  /* 0x8000000604057290 */ /* 0x000fe2000fffe0ff */
[----:B0-----:R-:W-:-:S11]  /*00f0*/  IMAD R5, R5, UR7, RZ ;  /* 0x0000000705057c24 */ /* 0x001fd6000f8e02ff */
.L_x_9:
[----:B0-----:R-:W0:Y:S01]  /*0100*/  LDC R7, c[0x0][0x398] ;  /* 0x0000e600ff077b82 */ /* 0x001e220000000800 */
[----:B------:R-:W-:Y:S02]  /*0110*/  IABS R13, R0 ;  /* 0x00000000000d7213 */ /* 0x000fe40000000000 */
[----:B0-----:R-:W-:Y:S01]  /*0120*/  IABS R2, R7 ;  /* 0x0000000700027213 */ /* 0x001fe20000000000 */
[----:B------:R-:W0:Y:S01]  /*0130*/  I2F.U32.RP R10, R7 ;  /* 0x00000007000a7306 */ /* 0x000e220000209000 */
[----:B------:R-:W-:-:S04]  /*0140*/  IADD3 R4, PT, PT, R0, -0x1, R7 ;  /* 0xffffffff00047810 */ /* 0x000fc80007ffe007 */
[----:B------:R-:W-:-:S03]  /*0150*/  IABS R6, R4 ;  /* 0x0000000400067213 */ /* 0x000fc60000000000 */
[----:B------:R-:W4:Y:S08]  /*0160*/  I2F.RP R3, R2 ;  /* 0x0000000200037306 */ /* 0x000f300000209400 */
[----:B0-----:R-:W0:Y:S08]  /*0170*/  MUFU.RCP R10, R10 ;  /* 0x0000000a000a7308 */ /* 0x001e300000001000 */
[----:B----4-:R-:W4:Y:S01]  /*0180*/  MUFU.RCP R3, R3 ;  /* 0x0000000300037308 */ /* 0x010f220000001000 */
[----:B0-----:R-:W-:Y:S01]  /*0190*/  IADD3 R10, PT, PT, R10, 0xffffffe, RZ ;  /* 0x0ffffffe0a0a7810 */ /* 0x001fe20007ffe0ff */
[----:B----4-:R-:W-:-:S06]  /*01a0*/  VIADD R8, R3, 0xffffffe ;  /* 0x0ffffffe03087836 */ /* 0x010fcc0000000000 */
[----:B------:R0:W4:Y:S02]  /*01b0*/  F2I.FTZ.U32.TRUNC.NTZ R9, R8 ;  /* 0x0000000800097305 */ /* 0x000124000021f000 */
[----:B0-----:R-:W-:Y:S02]  /*01c0*/  IMAD.MOV.U32 R8, RZ, RZ, RZ ;  /* 0x000000ffff087224 */ /* 0x001fe400078e00ff */
[----:B----4-:R-:W-:-:S04]  /*01d0*/  IMAD.MOV R11, RZ, RZ, -R9 ;  /* 0x000000ffff0b7224 */ /* 0x010fc800078e0a09 */
[----:B------:R-:W-:-:S04]  /*01e0*/  IMAD R11, R11, R2, RZ ;  /* 0x000000020b0b7224 */ /* 0x000fc800078e02ff */
[----:B------:R-:W-:-:S04]  /*01f0*/  IMAD.HI.U32 R9, R9, R11, R8 ;  /* 0x0000000b09097227 */ /* 0x000fc800078e0008 */
[----:B------:R-:W-:Y:S02]  /*0200*/  IMAD.MOV.U32 R11, RZ, RZ, R6 ;  /* 0x000000ffff0b7224 */ /* 0x000fe400078e0006 */
[----:B------:R-:W0:Y:S02]  /*0210*/  I2F.U32.RP R6, UR4 ;  /* 0x0000000400067d06 */ /* 0x000e240008209000 */
[----:B------:R-:W-:-:S04]  /*0220*/  IMAD.HI.U32 R3, R9, R11, RZ ;  /* 0x0000000b09037227 */ /* 0x000fc800078e00ff */
[----:B------:R-:W-:-:S04]  /*0230*/  IMAD.HI.U32 R9, R9, R13, RZ ;  /* 0x0000000d09097227 */ /* 0x000fc800078e00ff */
[----:B------:R-:W-:Y:S02]  /*0240*/  IMAD.MOV R3, RZ, RZ, -R3 ;  /* 0x000000ffff037224 */ /* 0x000fe400078e0a03 */
[----:B------:R-:W-:Y:S02]  /*0250*/  IMAD.MOV R9, RZ, RZ, -R9 ;  /* 0x000000ffff097224 */ /* 0x000fe400078e0a09 */
[C---:B------:R-:W-:Y:S01]  /*0260*/  IMAD R11, R2.reuse, R3, R11 ;  /* 0x00000003020b7224 */ /* 0x040fe200078e020b */
[----:B0-----:R-:W0:Y:S01]  /*0270*/  MUFU.RCP R6, R6 ;  /* 0x0000000600067308 */ /* 0x001e220000001000 */
[----:B------:R-:W-:-:S03]  /*0280*/  IMAD R13, R2, R9, R13 ;  /* 0x00000009020d7224 */ /* 0x000fc600078e020d */
[C---:B------:R-:W-:Y:S02]  /*0290*/  ISETP.GT.U32.AND P0, PT, R2.reuse, R11, PT ;  /* 0x0000000b0200720c */ /* 0x040fe40003f04070 */
[----:B------:R-:W-:Y:S02]  /*02a0*/  ISETP.GT.U32.AND P1, PT, R2, R13, PT ;  /* 0x0000000d0200720c */ /* 0x000fe40003f24070 */
[----:B------:R-:W4:Y:S09]  /*02b0*/  F2I.FTZ.U32.TRUNC.NTZ R3, R10 ;  /* 0x0000000a00037305 */ /* 0x000f32000021f000 */
[--C-:B------:R-:W-:Y:S01]  /*02c0*/  @!P0 IMAD.IADD R11, R11, 0x1, -R2.reuse ;  /* 0x000000010b0b8824 */ /* 0x100fe200078e0a02 */
[----:B------:R-:W-:Y:S01]  /*02d0*/  ISETP.GE.AND P0, PT, R4, RZ, PT ;  /* 0x000000ff0400720c */ /* 0x000fe20003f06270 */
[----:B------:R-:W-:Y:S01]  /*02e0*/  @!P1 IMAD.IADD R13, R13, 0x1, -R2 ;  /* 0x000000010d0d9824 */ /* 0x000fe200078e0a02 */
[----:B------:R-:W-:Y:S01]  /*02f0*/  ISETP.GE.AND P1, PT, R0, RZ, PT ;  /* 0x000000ff0000720c */ /* 0x000fe20003f26270 */
[----:B0-----:R-:W-:Y:S01]  /*0300*/  VIADD R8, R6, 0xffffffe ;  /* 0x0ffffffe06087836 */ /* 0x001fe20000000000 */
[C---:B------:R-:W-:Y:S01]  /*0310*/  ISETP.GT.U32.AND P2, PT, R2.reuse, R11, PT ;  /* 0x0000000b0200720c */ /* 0x040fe20003f44070 */
[----:B----4-:R-:W-:Y:S01]  /*0320*/  IMAD.MOV R12, RZ, RZ, -R3 ;  /* 0x000000ffff0c7224 */ /* 0x010fe200078e0a03 */
[----:B------:R-:W-:Y:S01]  /*0330*/  ISETP.GT.U32.AND P3, PT, R2, R13, PT ;  /* 0x0000000d0200720c */ /* 0x000fe20003f64070 */
[----:B------:R0:W4:Y:S01]  /*0340*/  F2I.FTZ.U32.TRUNC.NTZ R9, R8 ;  /* 0x0000000800097305 */ /* 0x000122000021f000 */
[----:B------:R-:W-:-:S02]  /*0350*/  IADD3 R4, PT, PT, RZ, -UR4, RZ ;  /* 0x80000004ff047c10 */ /* 0x000fc4000fffe0ff */
[----:B------:R-:W-:Y:S01]  /*0360*/  LOP3.LUT R6, RZ, R7, RZ, 0x33, !PT ;  /* 0x00000007ff067212 */ /* 0x000fe200078e33ff */
[----:B0-----:R-:W-:-:S06]  /*0370*/  IMAD.MOV.U32 R8, RZ, RZ, RZ ;  /* 0x000000ffff087224 */ /* 0x001fcc00078e00ff */
[--C-:B------:R-:W-:Y:S01]  /*0380*/  @!P2 IMAD.IADD R11, R11, 0x1, -R2.reuse ;  /* 0x000000010b0ba824 */ /* 0x100fe200078e0a02 */
[----:B------:R-:W-:Y:S01]  /*0390*/  ISETP.NE.AND P2, PT, R7, RZ, PT ;  /* 0x000000ff0700720c */ /* 0x000fe20003f45270 */
[----:B------:R-:W-:Y:S01]  /*03a0*/  @!P3 IMAD.IADD R13, R13, 0x1, -R2 ;  /* 0x000000010d0db824 */ /* 0x000fe200078e0a02 */
[----:B------:R-:W-:Y:S01]  /*03b0*/  ISETP.NE.U32.AND P3, PT, R7, RZ, PT ;  /* 0x000000ff0700720c */ /* 0x000fe20003f65070 */
[----:B------:R-:W-:Y:S02]  /*03c0*/  IMAD.MOV.U32 R2, RZ, RZ, R12 ;  /* 0x000000ffff027224 */ /* 0x000fe400078e000c */
[----:B------:R-:W-:Y:S02]  /*03d0*/  @!P0 IMAD.MOV R11, RZ, RZ, -R11 ;  /* 0x000000ffff0b8224 */ /* 0x000fe400078e0a0b */
[----:B------:R-:W-:Y:S02]  /*03e0*/  IMAD R15, R2, R7, RZ ;  /* 0x00000007020f7224 */ /* 0x000fe400078e02ff */
[----:B------:R-:W-:Y:S01]  /*03f0*/  IMAD.MOV.U32 R2, RZ, RZ, RZ ;  /* 0x000000ffff027224 */ /* 0x000fe200078e00ff */
[----:B------:R-:W-:Y:S01]  /*0400*/  SEL R11, R6, R11, !P2 ;  /* 0x0000000b060b7207 */ /* 0x000fe20005000000 */
[----:B------:R-:W-:-:S02]  /*0410*/  @!P1 IMAD.MOV R13, RZ, RZ, -R13 ;  /* 0x000000ffff0d9224 */ /* 0x000fc400078e0a0d */
[----:B------:R-:W-:-:S03]  /*0420*/  IMAD.HI.U32 R3, R3, R15, R2 ;  /* 0x0000000f03037227 */ /* 0x000fc600078e0002 */
[----:B------:R-:W-:Y:S01]  /*0430*/  SEL R13, R6, R13, !P2 ;  /* 0x0000000d060d7207 */ /* 0x000fe20005000000 */
[----:B------:R-:W-:Y:S02]  /*0440*/  IMAD.MOV.U32 R15, RZ, RZ, R4 ;  /* 0x000000ffff0f7224 */ /* 0x000fe400078e0004 */
[----:B------:R-:W-:Y:S01]  /*0450*/  VIADD R12, R11, 0x1 ;  /* 0x000000010b0c7836 */ /* 0x000fe20000000000 */
[----:B------:R-:W-:Y:S01]  /*0460*/  IADD3 R4, PT, PT, -R13, R0, RZ ;  /* 0x000000000d047210 */ /* 0x000fe20007ffe1ff */
[----:B----4-:R-:W-:Y:S01]  /*0470*/  IMAD R15, R15, R9, RZ ;  /* 0x000000090f0f7224 */ /* 0x010fe200078e02ff */
[----:B------:R-:W-:Y:S01]  /*0480*/  LOP3.LUT R13, RZ, UR4, RZ, 0x33, !PT ;  /* 0x00000004ff0d7c12 */ /* 0x000fe2000f8e33ff */
[----:B------:R-:W-:-:S04]  /*0490*/  IMAD.HI.U32 R3, R3, R12, RZ ;  /* 0x0000000c03037227 */ /* 0x000fc800078e00ff */
[----:B------:R-:W-:-:S04]  /*04a0*/  IMAD.HI.U32 R9, R9, R15, R8 ;  /* 0x0000000f09097227 */ /* 0x000fc800078e0008 */
[C---:B------:R-:W-:Y:S02]  /*04b0*/  VIADD R2, R4.reuse, UR5 ;  /* 0x0000000504027c36 */ /* 0x040fe40008000000 */
[----:B------:R-:W-:Y:S02]  /*04c0*/  IMAD.MOV R8, RZ, RZ, -R3 ;  /* 0x000000ffff087224 */ /* 0x000fe400078e0a03 */
[----:B------:R-:W-:Y:S02]  /*04d0*/  IMAD.IADD R10, R4, 0x1, R7 ;  /* 0x00000001040a7824 */ /* 0x000fe400078e0207 */
[----:B------:R-:W-:-:S04]  /*04e0*/  IMAD.HI.U32 R3, R9, R2, RZ ;  /* 0x0000000209037227 */ /* 0x000fc800078e00ff */
[----:B------:R-:W-:Y:S02]  /*04f0*/  IMAD R12, R7, R8, R12 ;  /* 0x00000008070c7224 */ /* 0x000fe400078e020c */
[----:B------:R-:W-:-:S03]  /*0500*/  IMAD.HI.U32 R9, R9, R10, RZ ;  /* 0x0000000a09097227 */ /* 0x000fc600078e00ff */
[----:B------:R-:W-:Y:S01]  /*0510*/  ISETP.GE.U32.AND P0, PT, R12, R7, PT ;  /* 0x000000070c00720c */ /* 0x000fe20003f06070 */
[----:B------:R-:W-:Y:S02]  /*0520*/  IMAD.MOV R3, RZ, RZ, -R3 ;  /* 0x000000ffff037224 */ /* 0x000fe400078e0a03 */
[----:B------:R-:W-:Y:S02]  /*0530*/  IMAD.MOV R9, RZ, RZ, -R9 ;  /* 0x000000ffff097224 */ /* 0x000fe400078e0a09 */
[----:B------:R-:W-:Y:S02]  /*0540*/  IMAD R8, R3, UR4, R2 ;  /* 0x0000000403087c24 */ /* 0x000fe4000f8e0202 */
[----:B------:R-:W-:Y:S01]  /*0550*/  IMAD R10, R9, UR4, R10 ;  /* 0x00000004090a7c24 */ /* 0x000fe2000f8e020a */
[----:B------:R-:W0:Y:S01]  /*0560*/  LDC.64 R2, c[0x0][0x380] ;  /* 0x0000e000ff027b82 */ /* 0x000e220000000a00 */
[----:B------:R-:W-:Y:S01]  /*0570*/  IMAD.IADD R21, R11, 0x1, R4 ;  /* 0x000000010b157824 */ /* 0x000fe200078e0204 */
[----:B------:R-:W-:-:S02]  /*0580*/  ISETP.GE.U32.AND P1, PT, R8, UR4, PT ;  /* 0x0000000408007c0c */ /* 0x000fc4000bf26070 */
[----:B------:R-:W-:Y:S02]  /*0590*/  ISETP.GE.U32.AND P2, PT, R10, UR4, PT ;  /* 0x000000040a007c0c */ /* 0x000fe4000bf46070 */
[----:B------:R-:W-:-:S04]  /*05a0*/  @P0 IADD3 R12, PT, PT, R12, -R7, RZ ;  /* 0x800000070c0c0210 */ /* 0x000fc80007ffe0ff */
[----:B------:R-:W-:-:S05]  /*05b0*/  ISETP.GE.U32.AND P0, PT, R12, R7, PT ;  /* 0x000000070c00720c */ /* 0x000fca0003f06070 */
[----:B------:R-:W-:Y:S02]  /*05c0*/  @P1 VIADD R8, R8, -UR4 ;  /* 0x8000000408081c36 */ /* 0x000fe40008000000 */
[----:B------:R-:W-:-:S03]  /*05d0*/  @P2 VIADD R10, R10, -UR4 ;  /* 0x800000040a0a2c36 */ /* 0x000fc60008000000 */
[----:B------:R-:W-:Y:S02]  /*05e0*/  ISETP.GE.U32.AND P1, PT, R8, UR4, PT ;  /* 0x0000000408007c0c */ /* 0x000fe4000bf26070 */
[----:B------:R-:W-:Y:S01]  /*05f0*/  ISETP.GE.U32.AND P2, PT, R10, UR4, PT ;  /* 0x000000040a007c0c */ /* 0x000fe2000bf46070 */
[----:B------:R-:W-:Y:S01]  /*0600*/  @P0 IMAD.IADD R12, R12, 0x1, -R7 ;  /* 0x000000010c0c0824 */ /* 0x000fe200078e0a07 */
[----:B------:R-:W-:-:S04]  /*0610*/  ISETP.NE.U32.AND P0, PT, RZ, UR4, PT ;  /* 0x00000004ff007c0c */ /* 0x000fc8000bf05070 */
[----:B------:R-:W-:Y:S02]  /*0620*/  SEL R9, R6, R12, !P3 ;  /* 0x0000000c06097207 */ /* 0x000fe40005800000 */
[----:B0-----:R-:W-:-:S03]  /*0630*/  IADD3 R20, P3, PT, R21, R2, RZ ;  /* 0x0000000215147210 */ /* 0x001fc60007f7e0ff */
[----:B------:R-:W-:Y:S02]  /*0640*/  @P1 VIADD R8, R8, -UR4 ;  /* 0x8000000408081c36 */ /* 0x000fe40008000000 */
[----:B------:R-:W-:Y:S01]  /*0650*/  @P2 IADD3 R10, PT, PT, R10, -UR4, RZ ;  /* 0x800000040a0a2c10 */ /* 0x000fe2000fffe0ff */
[----:B------:R-:W-:Y:S02]  /*0660*/  IMAD.IADD R15, R4, 0x1, R9 ;  /* 0x00000001040f7824 */ /* 0x000fe400078e0209 */
[C---:B------:R-:W-:Y:S01]  /*0670*/  SEL R6, R13.reuse, R8, !P0 ;  /* 0x000000080d067207 */ /* 0x040fe20004000000 */
[----:B------:R-:W-:Y:S01]  /*0680*/  IMAD.X R21, RZ, RZ, R3, P3 ;  /* 0x000000ffff157224 */ /* 0x000fe200018e0603 */
[----:B------:R-:W-:Y:S02]  /*0690*/  SEL R8, R13, R10, !P0 ;  /* 0x0000000a0d087207 */ /* 0x000fe40004000000 */
[----:B------:R-:W-:Y:S01]  /*06a0*/  IADD3 R10, P0, PT, R15, R2, RZ ;  /* 0x000000020f0a7210 */ /* 0x000fe20007f1e0ff */
[C---:B------:R-:W-:Y:S01]  /*06b0*/  IMAD.IADD R17, R11.reuse, 0x1, R6 ;  /* 0x000000010b117824 */ /* 0x040fe200078e0206 */
[----:B-1----:R-:W4:Y:S01]  /*06c0*/  LDG.E.U8 R20, desc[UR8][R20.64] ;  /* 0x0000000814147981 */ /* 0x002f22000c1e1100 */
[----:B------:R-:W-:-:S02]  /*06d0*/  IMAD.IADD R15, R11, 0x1, R8 ;  /* 0x000000010b0f7824 */ /* 0x000fc400078e0208 */
[----:B------:R-:W-:Y:S01]  /*06e0*/  IMAD.X R11, RZ, RZ, R3, P0 ;  /* 0x000000ffff0b7224 */ /* 0x000fe200000e0603 */
[-C--:B------:R-:W-:Y:S01]  /*06f0*/  IADD3 R16, P0, PT, R17, R2.reuse, RZ ;  /* 0x0000000211107210 */ /* 0x080fe20007f1e0ff */
[--C-:B------:R-:W-:Y:S01]  /*0700*/  IMAD.IADD R13, R6, 0x1, R9.reuse ;  /* 0x00000001060d7824 */ /* 0x100fe200078e0209 */
[-C--:B------:R-:W-:Y:S01]  /*0710*/  IADD3 R14, P1, PT, R15, R2.reuse, RZ ;  /* 0x000000020f0e7210 */ /* 0x080fe20007f3e0ff */
[----:B------:R-:W-:Y:S01]  /*0720*/  IMAD.IADD R19, R8, 0x1, R9 ;  /* 0x0000000108137824 */ /* 0x000fe200078e0209 */
[----:B------:R-:W-:Y:S01]  /*0730*/  IADD3.X R17, PT, PT, RZ, R3, RZ, P0, !PT ;  /* 0x00000003ff117210 */ /* 0x000fe200007fe4ff */
[----:B------:R0:W4:Y:S01]  /*0740*/  LDG.E.U8 R11, desc[UR8][R10.64] ;  /* 0x000000080a0b7981 */ /* 0x000122000c1e1100 */
[-C--:B------:R-:W-:Y:S02]  /*0750*/  IADD3 R12, P2, PT, R13, R2.reuse, RZ ;  /* 0x000000020d0c7210 */ /* 0x080fe40007f5e0ff */
[----:B------:R-:W-:Y:S01]  /*0760*/  IADD3 R18, P0, PT, R19, R2, RZ ;  /* 0x0000000213127210 */ /* 0x000fe20007f1e0ff */
[--C-:B------:R-:W-:Y:S01]  /*0770*/  IMAD.X R15, RZ, RZ, R3.reuse, P1 ;  /* 0x000000ffff0f7224 */ /* 0x100fe200008e0603 */
[----:B------:R-:W5:Y:S01]  /*0780*/  LDG.E.U8 R16, desc[UR8][R16.64] ;  /* 0x0000000810107981 */ /* 0x000f62000c1e1100 */
[----:B------:R-:W-:-:S02]  /*0790*/  IMAD.X R13, RZ, RZ, R3, P2 ;  /* 0x000000ffff0d7224 */ /* 0x000fc400010e0603 */
[----:B------:R-:W-:Y:S01]  /*07a0*/  IMAD.X R19, RZ, RZ, R3, P0 ;  /* 0x000000ffff137224 */ /* 0x000fe200000e0603 */
[----:B------:R-:W2:Y:S04]  /*07b0*/  LDG.E.U8 R14, desc[UR8][R14.64] ;  /* 0x000000080e0e7981 */ /* 0x000ea8000c1e1100 */
[----:B------:R-:W5:Y:S04]  /*07c0*/  LDG.E.U8 R13, desc[UR8][R12.64] ;  /* 0x000000080c0d7981 */ /* 0x000f68000c1e1100 */
[----:B------:R-:W2:Y:S01]  /*07d0*/  LDG.E.U8 R19, desc[UR8][R18.64] ;  /* 0x0000000812137981 */ /* 0x000ea2000c1e1100 */
[----:B0-----:R-:W-:-:S02]  /*07e0*/  HFMA2 R10, -RZ, RZ, 0, 0 ;  /* 0x00000000ff0a7431 */ /* 0x001fc400000001ff */
[----:B----4-:R-:W-:Y:S02]  /*07f0*/  IMAD R20, R20, 0x100, R11 ;  /* 0x0000010014147824 */ /* 0x010fe400078e020b */
[----:B-----5:R-:W-:Y:S02]  /*0800*/  IMAD R24, R16, 0x100, R13 ;  /* 0x0000010010187824 */ /* 0x020fe400078e020d */
[----:B--2---:R-:W-:-:S07]  /*0810*/  IMAD R21, R14, 0x100, R19 ;  /* 0x000001000e157824 */ /* 0x004fce00078e0213 */
.L_x_8:
[----:B------:R-:W-:-:S05]  /*0820*/  VIADD R12, R9, 0x1 ;  /* 0x00000001090c7836 */ /* 0x000fca0000000000 */
[----:B------:R-:W-:-:S04]  /*0830*/  ISETP.NE.AND P0, PT, R12, R7, PT ;  /* 0x000000070c00720c */ /* 0x000fc80003f05270 */
[----:B------:R-:W-:-:S05]  /*0840*/  SEL R19, R12, RZ, P0 ;  /* 0x000000ff0c137207 */ /* 0x000fca0000000000 */
[--C-:B0-----:R-:W-:Y:S02]  /*0850*/  IMAD.IADD R11, R4, 0x1, R19.reuse ;  /* 0x00000001040b7824 */ /* 0x101fe400078e0213 */
[--C-:B------:R-:W-:Y:S02]  /*0860*/  IMAD.IADD R15, R6, 0x1, R19.reuse ;  /* 0x00000001060f7824 */ /* 0x100fe400078e0213 */
[----:B------:R-:W-:Y:S01]  /*0870*/  IMAD.IADD R17, R8, 0x1, R19 ;  /* 0x0000000108117824 */ /* 0x000fe200078e0213 */
[-C--:B------:R-:W-:Y:S02]  /*0880*/  IADD3 R12, P1, PT, R11, R2.reuse, RZ ;  /* 0x000000020b0c7210 */ /* 0x080fe40007f3e0ff */
[-C--:B------:R-:W-:Y:S02]  /*0890*/  IADD3 R14, P0, PT, R15, R2.reuse, RZ ;  /* 0x000000020f0e7210 */ /* 0x080fe40007f1e0ff */
[----:B------:R-:W-:Y:S01]  /*08a0*/  IADD3 R16, P2, PT, R17, R2, RZ ;  /* 0x0000000211107210 */ /* 0x000fe20007f5e0ff */
[----:B------:R-:W-:-:S02]  /*08b0*/  IMAD.X R13, RZ, RZ, R3, P1 ;  /* 0x000000ffff0d7224 */ /* 0x000fc400008e0603 */
[----:B------:R-:W-:Y:S01]  /*08c0*/  IMAD.X R15, RZ, RZ, R3, P0 ;  /* 0x000000ffff0f7224 */ /* 0x000fe200000e0603 */
[----:B------:R-:W-:-:S03]  /*08d0*/  IADD3.X R17, PT, PT, RZ, R3, RZ, P2, !PT ;  /* 0x00000003ff117210 */ /* 0x000fc600017fe4ff */
[----:B------:R-:W2:Y:S04]  /*08e0*/  LDG.E.U8 R13, desc[UR8][R12.64] ;  /* 0x000000080c0d7981 */ /* 0x000ea8000c1e1100 */
[----:B------:R-:W4:Y:S04]  /*08f0*/  LDG.E.U8 R15, desc[UR8][R14.64] ;  /* 0x000000080e0f7981 */ /* 0x000f28000c1e1100 */
[----:B------:R-:W5:Y:S01]  /*0900*/  LDG.E.U8 R16, desc[UR8][R16.64] ;  /* 0x0000000810107981 */ /* 0x000f62000c1e1100 */
[----:B------:R-:W-:Y:S02]  /*0910*/  IMAD.SHL.U32 R22, R20, 0x8, RZ ;  /* 0x0000000814167824 */ /* 0x000fe400078e00ff */
[----:B------:R-:W-:-:S03]  /*0920*/  IMAD.SHL.U32 R18, R24, 0x200, RZ ;  /* 0x0000020018127824 */ /* 0x000fc600078e00ff */
[----:B------:R-:W-:-:S04]  /*0930*/  LOP3.LUT R23, R22, 0xfc0, RZ, 0xc0, !PT ;  /* 0x00000fc016177812 */ /* 0x000fc800078ec0ff */
[----:B------:R-:W-:Y:S01]  /*0940*/  LOP3.LUT R18, R23, 0x3f000, R18, 0xf8, !PT ;  /* 0x0003f00017127812 */ /* 0x000fe200078ef812 */
[----:B--2---:R-:W-:Y:S02]  /*0950*/  IMAD R20, R20, 0x100, R13 ;  /* 0x0000010014147824 */ /* 0x004fe400078e020d */
[----:B----4-:R-:W-:-:S03]  /*0960*/  IMAD R22, R24, 0x100, R15 ;  /* 0x0000010018167824 */ /* 0x010fc600078e020f */
[----:B------:R-:W-:Y:S01]  /*0970*/  SHF.R.U32.HI R24, RZ, 0x1, R20 ;  /* 0x00000001ff187819 */ /* 0x000fe20000011614 */
[----:B-----5:R-:W-:Y:S01]  /*0980*/  IMAD R23, R21, 0x100, R16 ;  /* 0x0000010015177824 */ /* 0x020fe200078e0210 */
[----:B------:R-:W-:Y:S01]  /*0990*/  SHF.R.U32.HI R21, RZ, 0x3, R21 ;  /* 0x00000003ff157819 */ /* 0x000fe20000011615 */
[----:B------:R-:W-:Y:S01]  /*09a0*/  IMAD.SHL.U32 R12, R22, 0x20, RZ ;  /* 0x00000020160c7824 */ /* 0x000fe200078e00ff */
[----:B------:R-:W-:Y:S02]  /*09b0*/  LOP3.LUT R13, R24, 0xfc0, RZ, 0xc0, !PT ;  /* 0x00000fc0180d7812 */ /* 0x000fe400078ec0ff */
[----:B------:R-:W-:Y:S02]  /*09c0*/  LOP3.LUT R18, R18, 0x3f, R21, 0xf8, !PT ;  /* 0x0000003f12127812 */ /* 0x000fe400078ef815 */
[----:B------:R-:W-:Y:S02]  /*09d0*/  SHF.R.U32.HI R15, RZ, 0x7, R23 ;  /* 0x00000007ff0f7819 */ /* 0x000fe40000011617 */
[----:B------:R-:W-:-:S02]  /*09e0*/  LOP3.LUT R12, R13, 0x3f000, R12, 0xf8, !PT ;  /* 0x0003f0000d0c7812 */ /* 0x000fc400078ef80c */
[----:B------:R-:W-:Y:S02]  /*09f0*/  IADD3 R14, P0, PT, R18, UR10, RZ ;  /* 0x0000000a120e7c10 */ /* 0x000fe4000ff1e0ff */
[----:B------:R-:W-:Y:S02]  /*0a00*/  LOP3.LUT R12, R12, 0x3f, R15, 0xf8, !PT ;  /* 0x0000003f0c0c7812 */ /* 0x000fe400078ef80f */
[----:B------:R-:W-:Y:S02]  /*0a10*/  IADD3.X R15, PT, PT, RZ, UR11, RZ, P0, !PT ;  /* 0x0000000bff0f7c10 */ /* 0x000fe400087fe4ff */
[----:B------:R-:W-:-:S03]  /*0a20*/  IADD3 R16, P0, PT, R12, UR10, RZ ;  /* 0x0000000a0c107c10 */ /* 0x000fc6000ff1e0ff */
[----:B------:R0:W2:Y:S02]  /*0a30*/  LDG.E.U8 R14, desc[UR8][R14.64] ;  /* 0x000000080e0e7981 */ /* 0x0000a4000c1e1100 */
[----:B------:R-:W-:-:S06]  /*0a40*/  IMAD.X R17, RZ, RZ, UR11, P0 ;  /* 0x0000000bff117e24 */ /* 0x000fcc00080e06ff */
[----:B------:R1:W4:Y:S01]  /*0a50*/  LDG.E.U8 R17, desc[UR8][R16.64] ;  /* 0x0000000810117981 */ /* 0x000322000c1e1100 */
[----:B------:R-:W-:Y:S02]  /*0a60*/  VIADD R18, R19, 0x1 ;  /* 0x0000000113127836 */ /* 0x000fe40000000000 */
[----:B------:R-:W-:-:S03]  /*0a70*/  IMAD.IADD R9, R4, 0x1, R9 ;  /* 0x0000000104097824 */ /* 0x000fc600078e0209 */
[----:B------:R-:W-:-:S04]  /*0a80*/  ISETP.NE.AND P0, PT, R18, R7, PT ;  /* 0x000000071200720c */ /* 0x000fc80003f05270 */
[----:B------:R-:W-:Y:S02]  /*0a90*/  SEL R25, R18, RZ, P0 ;  /* 0x000000ff12197207 */ /* 0x000fe40000000000 */
[----:B---3--:R-:W-:-:S03]  /*0aa0*/  IADD3 R12, P1, PT, R9, UR12, RZ ;  /* 0x0000000c090c7c10 */ /* 0x008fc6000ff3e0ff */
[--C-:B------:R-:W-:Y:S01]  /*0ab0*/  IMAD.IADD R9, R4, 0x1, R25.reuse ;  /* 0x0000000104097824 */ /* 0x100fe200078e0219 */
[----:B------:R-:W-:Y:S01]  /*0ac0*/  IADD3 R19, PT, PT, R6, R25, RZ ;  /* 0x0000001906137210 */ /* 0x000fe20007ffe0ff */
[----:B------:R-:W-:Y:S02]  /*0ad0*/  IMAD.X R13, RZ, RZ, UR13, P1 ;  /* 0x0000000dff0d7e24 */ /* 0x000fe400088e06ff */
[----:B0-----:R-:W-:Y:S01]  /*0ae0*/  IMAD.IADD R15, R8, 0x1, R25 ;  /* 0x00000001080f7824 */ /* 0x001fe200078e0219 */
[-C--:B-1----:R-:W-:Y:S01]  /*0af0*/  IADD3 R16, P0, PT, R19, R2.reuse, RZ ;  /* 0x0000000213107210 */ /* 0x082fe20007f1e0ff */
[----:B--2---:R-:W-:Y:S01]  /*0b00*/  IMAD.SHL.U32 R18, R14, 0x10, RZ ;  /* 0x000000100e127824 */ /* 0x004fe200078e00ff */
[----:B------:R-:W-:-:S04]  /*0b10*/  IADD3 R14, P1, PT, R9, R2, RZ ;  /* 0x00000002090e7210 */ /* 0x000fc80007f3e0ff */
[----:B----4-:R-:W-:Y:S02]  /*0b20*/  LOP3.LUT R21, R18, R17, RZ, 0xfc, !PT ;  /* 0x0000001112157212 */ /* 0x010fe400078efcff */
[----:B------:R-:W-:Y:S01]  /*0b30*/  IADD3 R18, P2, PT, R15, R2, RZ ;  /* 0x000000020f127210 */ /* 0x000fe20007f5e0ff */
[--C-:B------:R-:W-:Y:S02]  /*0b40*/  IMAD.X R15, RZ, RZ, R3.reuse, P1 ;  /* 0x000000ffff0f7224 */ /* 0x100fe400008e0603 */
[--C-:B------:R-:W-:Y:S01]  /*0b50*/  IMAD.X R17, RZ, RZ, R3.reuse, P0 ;  /* 0x000000ffff117224 */ /* 0x100fe200000e0603 */
[----:B------:R0:W-:Y:S01]  /*0b60*/  STG.E.U8 desc[UR8][R12.64], R21 ;  /* 0x000000150c007986 */ /* 0x0001e2000c101108 */
[----:B------:R-:W-:-:S03]  /*0b70*/  IMAD.X R19, RZ, RZ, R3, P2 ;  /* 0x000000ffff137224 */ /* 0x000fc600010e0603 */
[----:B------:R-:W2:Y:S04]  /*0b80*/  LDG.E.U8 R15, desc[UR8][R14.64] ;  /* 0x000000080e0f7981 */ /* 0x000ea8000c1e1100 */
[----:B------:R-:W3:Y:S04]  /*0b90*/  LDG.E.U8 R17, desc[UR8][R16.64] ;  /* 0x0000000810117981 */ /* 0x000ee8000c1e1100 */
[----:B------:R-:W4:Y:S01]  /*0ba0*/  LDG.E.U8 R18, desc[UR8][R18.64] ;  /* 0x0000000812127981 */ /* 0x000f22000c1e1100 */
[----:B------:R-:W-:Y:S02]  /*0bb0*/  IMAD.SHL.U32 R26, R20, 0x8, RZ ;  /* 0x00000008141a7824 */ /* 0x000fe400078e00ff */
[----:B------:R-:W-:-:S03]  /*0bc0*/  IMAD.SHL.U32 R24, R22, 0x200, RZ ;  /* 0x0000020016187824 */ /* 0x000fc600078e00ff */
[----:B------:R-:W-:-:S04]  /*0bd0*/  LOP3.LUT R27, R26, 0xfc0, RZ, 0xc0, !PT ;  /* 0x00000fc01a1b7812 */ /* 0x000fc800078ec0ff */
[----:B------:R-:W-:Y:S02]  /*0be0*/  LOP3.LUT R24, R27, 0x3f000, R24, 0xf8, !PT ;  /* 0x0003f0001b187812 */ /* 0x000fe400078ef818 */
[----:B--2---:R-:W-:Y:S01]  /*0bf0*/  LEA R20, R20, R15, 0x8 ;  /* 0x0000000f14147211 */ /* 0x004fe200078e40ff */
[----:B---3--:R-:W-:-:S03]  /*0c00*/  IMAD R22, R22, 0x100, R17 ;  /* 0x0000010016167824 */ /* 0x008fc600078e0211 */
[----:B0-----:R-:W-:Y:S01]  /*0c10*/  SHF.R.U32.HI R13, RZ, 0x1, R20 ;  /* 0x00000001ff0d7819 */ /* 0x001fe20000011614 */
[----:B----4-:R-:W-:Y:S01]  /*0c20*/  IMAD R21, R23, 0x100, R18 ;  /* 0x0000010017157824 */ /* 0x010fe200078e0212 */
[----:B------:R-:W-:Y:S01]  /*0c30*/  SHF.R.U32.HI R23, RZ, 0x3, R23 ;  /* 0x00000003ff177819 */ /* 0x000fe20000011617 */
[----:B------:R-:W-:Y:S01]  /*0c40*/  IMAD.SHL.U32 R12, R22, 0x20, RZ ;  /* 0x00000020160c7824 */ /* 0x000fe200078e00ff */
[----:B------:R-:W-:Y:S02]  /*0c50*/  LOP3.LUT R13, R13, 0xfc0, RZ, 0xc0, !PT ;  /* 0x00000fc00d0d7812 */ /* 0x000fe400078ec0ff */
[----:B------:R-:W-:Y:S02]  /*0c60*/  LOP3.LUT R23, R24, 0x3f, R23, 0xf8, !PT ;  /* 0x0000003f18177812 */ /* 0x000fe400078ef817 */
[----:B------:R-:W-:Y:S02]  /*0c70*/  SHF.R.U32.HI R15, RZ, 0x7, R21 ;  /* 0x00000007ff0f7819 */ /* 0x000fe40000011615 */
[----:B------:R-:W-:-:S02]  /*0c80*/  LOP3.LUT R12, R13, 0x3f000, R12, 0xf8, !PT ;  /* 0x0003f0000d0c7812 */ /* 0x000fc400078ef80c */
[----:B------:R-:W-:Y:S02]  /*0c90*/  IADD3 R14, P0, PT, R23, UR10, RZ ;  /* 0x0000000a170e7c10 */ /* 0x000fe4000ff1e0ff */
[----:B------:R-:W-:-:S03]  /*0ca0*/  LOP3.LUT R12, R12, 0x3f, R15, 0xf8, !PT ;  /* 0x0000003f0c0c7812 */ /* 0x000fc600078ef80f */
[----:B------:R-:W-:Y:S01]  /*0cb0*/  IMAD.X R15, RZ, RZ, UR11, P0 ;  /* 0x0000000bff0f7e24 */ /* 0x000fe200080e06ff */
[----:B------:R-:W-:-:S04]  /*0cc0*/  IADD3 R16, P0, PT, R12, UR10, RZ ;  /* 0x0000000a0c107c10 */ /* 0x000fc8000ff1e0ff */
[----:B------:R-:W2:Y:S01]  /*0cd0*/  LDG.E.U8 R14, desc[UR8][R14.64] ;  /* 0x000000080e0e7981 */ /* 0x000ea2000c1e1100 */
[----:B------:R-:W-:-:S06]  /*0ce0*/  IMAD.X R17, RZ, RZ, UR11, P0 ;  /* 0x0000000bff117e24 */ /* 0x000fcc00080e06ff */
[----:B------:R0:W3:Y:S01]  /*0cf0*/  LDG.E.U8 R17, desc[UR8][R16.64] ;  /* 0x0000000810117981 */ /* 0x0000e2000c1e1100 */
[----:B------:R-:W-:-:S05]  /*0d00*/  VIADD R18, R25, 0x1 ;  /* 0x0000000119127836 */ /* 0x000fca0000000000 */
[----:B------:R-:W-:-:S04]  /*0d10*/  ISETP.NE.AND P0, PT, R18, R7, PT ;  /* 0x000000071200720c */ /* 0x000fc80003f05270 */
[----:B------:R-:W-:Y:S02]  /*0d20*/  SEL R23, R18, RZ, P0 ;  /* 0x000000ff12177207 */ /* 0x000fe40000000000 */
[----:B------:R-:W-:-:S03]  /*0d30*/  IADD3 R12, P1, PT, R11, UR12, RZ ;  /* 0x0000000c0b0c7c10 */ /* 0x000fc6000ff3e0ff */
[--C-:B------:R-:W-:Y:S01]  /*0d40*/  IMAD.IADD R11, R4, 0x1, R23.reuse ;  /* 0x00000001040b7824 */ /* 0x100fe200078e0217 */
[----:B------:R-:W-:Y:S01]  /*0d50*/  IADD3.X R13, PT, PT, RZ, UR13, RZ, P1, !PT ;  /* 0x0000000dff0d7c10 */ /* 0x000fe20008ffe4ff */
[--C-:B------:R-:W-:Y:S02]  /*0d60*/  IMAD.IADD R19, R6, 0x1, R23.reuse ;  /* 0x0000000106137824 */ /* 0x100fe400078e0217 */
[----:B------:R-:W-:-:S03]  /*0d70*/  IMAD.IADD R27, R8, 0x1, R23 ;  /* 0x00000001081b7824 */ /* 0x000fc600078e0217 */
[-C--:B0-----:R-:W-:Y:S01]  /*0d80*/  IADD3 R16, P0, PT, R19, R2.reuse, RZ ;  /* 0x0000000213107210 */ /* 0x081fe20007f1e0ff */
[----:B--2---:R-:W-:Y:S01]  /*0d90*/  IMAD.SHL.U32 R18, R14, 0x10, RZ ;  /* 0x000000100e127824 */ /* 0x004fe200078e00ff */
[----:B------:R-:W-:-:S05]  /*0da0*/  IADD3 R14, P1, PT, R11, R2, RZ ;  /* 0x000000020b0e7210 */ /* 0x000fca0007f3e0ff */
[--C-:B------:R-:W-:Y:S01]  /*0db0*/  IMAD.X R15, RZ, RZ, R3.reuse, P1 ;  /* 0x000000ffff0f7224 */ /* 0x100fe200008e0603 */
[----:B---3--:R-:W-:Y:S01]  /*0dc0*/  LOP3.LUT R25, R18, R17, RZ, 0xfc, !PT ;  /* 0x0000001112197212 */ /* 0x008fe200078efcff */
[----:B------:R-:W-:Y:S01]  /*0dd0*/  IMAD.X R17, RZ, RZ, R3, P0 ;  /* 0x000000ffff117224 */ /* 0x000fe200000e0603 */
[----:B------:R-:W-:-:S03]  /*0de0*/  IADD3 R18, P2, PT, R27, R2, RZ ;  /* 0x000000021b127210 */ /* 0x000fc60007f5e0ff */
[----:B------:R0:W-:Y:S01]  /*0df0*/  STG.E.U8 desc[UR8][R12.64], R25 ;  /* 0x000000190c007986 */ /* 0x0001e2000c101108 */
[----:B------:R-:W-:-:S03]  /*0e00*/  IADD3.X R19, PT, PT, RZ, R3, RZ, P2, !PT ;  /* 0x00000003ff137210 */ /* 0x000fc600017fe4ff */
[----:B------:R-:W2:Y:S04]  /*0e10*/  LDG.E.U8 R15, desc[UR8][R14.64] ;  /* 0x000000080e0f7981 */ /* 0x000ea8000c1e1100 */
[----:B------:R-:W3:Y:S04]  /*0e20*/  LDG.E.U8 R17, desc[UR8][R16.64] ;  /* 0x0000000810117981 */ /* 0x000ee8000c1e1100 */
[----:B------:R-:W4:Y:S01]  /*0e30*/  LDG.E.U8 R18, desc[UR8][R18.64] ;  /* 0x0000000812127981 */ /* 0x000f22000c1e1100 */
[----:B------:R-:W-:Y:S02]  /*0e40*/  IMAD.SHL.U32 R26, R20, 0x8, RZ ;  /* 0x00000008141a7824 */ /* 0x000fe400078e00ff */
[----:B------:R-:W-:-:S03]  /*0e50*/  IMAD.SHL.U32 R24, R22, 0x200, RZ ;  /* 0x0000020016187824 */ /* 0x000fc600078e00ff */
[----:B------:R-:W-:-:S04]  /*0e60*/  LOP3.LUT R27, R26, 0xfc0, RZ, 0xc0, !PT ;  /* 0x00000fc01a1b7812 */ /* 0x000fc800078ec0ff */
[----:B------:R-:W-:Y:S02]  /*0e70*/  LOP3.LUT R27, R27, 0x3f000, R24, 0xf8, !PT ;  /* 0x0003f0001b1b7812 */ /* 0x000fe400078ef818 */
[----:B0-----:R-:W-:-:S04]  /*0e80*/  SHF.R.U32.HI R12, RZ, 0x3, R21 ;  /* 0x00000003ff0c7819 */ /* 0x001fc80000011615 */
[----:B------:R-:W-:Y:S01]  /*0e90*/  LOP3.LUT R12, R27, 0x3f, R12, 0xf8, !PT ;  /* 0x0000003f1b0c7812 */ /* 0x000fe200078ef80c */
[----:B--2---:R-:W-:Y:S02]  /*0ea0*/  IMAD R20, R20, 0x100, R15 ;  /* 0x0000010014147824 */ /* 0x004fe400078e020f */
[----:B---3--:R-:W-:-:S03]  /*0eb0*/  IMAD R24, R22, 0x100, R17 ;  /* 0x0000010016187824 */ /* 0x008fc600078e0211 */
[----:B------:R-:W-:Y:S01]  /*0ec0*/  SHF.R.U32.HI R25, RZ, 0x1, R20 ;  /* 0x00000001ff197819 */ /* 0x000fe20000011614 */
[----:B----4-:R-:W-:-:S03]  /*0ed0*/  IMAD R22, R21, 0x100, R18 ;  /* 0x0000010015167824 */ /* 0x010fc600078e0212 */
[----:B------:R-:W-:Y:S01]  /*0ee0*/  LOP3.LUT R14, R25, 0xfc0, RZ, 0xc0, !PT ;  /* 0x00000fc0190e7812 */ /* 0x000fe200078ec0ff */
[----:B------:R-:W-:Y:S01]  /*0ef0*/  IMAD.SHL.U32 R13, R24, 0x20, RZ ;  /* 0x00000020180d7824 */ /* 0x000fe200078e00ff */
[----:B------:R-:W-:-:S04]  /*0f00*/  SHF.R.U32.HI R16, RZ, 0x7, R22 ;  /* 0x00000007ff107819 */ /* 0x000fc80000011616 */
[----:B------:R-:W-:Y:S02]  /*0f10*/  LOP3.LUT R13, R14, 0x3f000, R13, 0xf8, !PT ;  /* 0x0003f0000e0d7812 */ /* 0x000fe400078ef80d */
[----:B------:R-:W-:Y:S02]  /*0f20*/  IADD3 R14, P0, PT, R12, UR10, RZ ;  /* 0x0000000a0c0e7c10 */ /* 0x000fe4000ff1e0ff */
[----:B------:R-:W-:Y:S02]  /*0f30*/  LOP3.LUT R16, R13, 0x3f, R16, 0xf8, !PT ;  /* 0x0000003f0d107812 */ /* 0x000fe400078ef810 */
[----:B------:R-:W-:Y:S02]  /*0f40*/  IADD3.X R15, PT, PT, RZ, UR11, RZ, P0, !PT ;  /* 0x0000000bff0f7c10 */ /* 0x000fe400087fe4ff */
[----:B------:R-:W-:-:S03]  /*0f50*/  IADD3 R16, P0, PT, R16, UR10, RZ ;  /* 0x0000000a10107c10 */ /* 0x000fc6000ff1e0ff */
[----:B------:R-:W2:Y:S02]  /*0f60*/  LDG.E.U8 R14, desc[UR8][R14.64] ;  /* 0x000000080e0e7981 */ /* 0x000ea4000c1e1100 */
[----:B------:R-:W-:-:S06]  /*0f70*/  IMAD.X R17, RZ, RZ, UR11, P0 ;  /* 0x0000000bff117e24 */ /* 0x000fcc00080e06ff */
[----:B------:R0:W3:Y:S01]  /*0f80*/  LDG.E.U8 R17, desc[UR8][R16.64] ;  /* 0x0000000810117981 */ /* 0x0000e2000c1e1100 */
[----:B------:R-:W-:Y:S01]  /*0f90*/  VIADD R18, R23, 0x1 ;  /* 0x0000000117127836 */ /* 0x000fe20000000000 */
[----:B------:R-:W-:-:S04]  /*0fa0*/  IADD3 R12, P1, PT, R9, UR12, RZ ;  /* 0x0000000c090c7c10 */ /* 0x000fc8000ff3e0ff */
[----:B------:R-:W-:-:S04]  /*0fb0*/  ISETP.NE.AND P0, PT, R18, R7, PT ;  /* 0x000000071200720c */ /* 0x000fc80003f05270 */
[----:B------:R-:W-:Y:S01]  /*0fc0*/  SEL R9, R18, RZ, P0 ;  /* 0x000000ff12097207 */ /* 0x000fe20000000000 */
[----:B------:R-:W-:-:S04]  /*0fd0*/  IMAD.X R13, RZ, RZ, UR13, P1 ;  /* 0x0000000dff0d7e24 */ /* 0x000fc800088e06ff */
[--C-:B------:R-:W-:Y:S01]  /*0fe0*/  IMAD.IADD R21, R4, 0x1, R9.reuse ;  /* 0x0000000104157824 */ /* 0x100fe200078e0209 */
[----:B------:R-:W-:Y:S01]  /*0ff0*/  IADD3 R19, PT, PT, R6, R9, RZ ;  /* 0x0000000906137210 */ /* 0x000fe20007ffe0ff */
[----:B------:R-:W-:-:S03]  /*1000*/  IMAD.IADD R23, R8, 0x1, R9 ;  /* 0x0000000108177824 */ /* 0x000fc600078e0209 */
[-C--:B0-----:R-:W-:Y:S01]  /*1010*/  IADD3 R16, P0, PT, R19, R2.reuse, RZ ;  /* 0x0000000213107210 */ /* 0x081fe20007f1e0ff */
[----:B--2---:R-:W-:Y:S01]  /*1020*/  IMAD.SHL.U32 R18, R14, 0x10, RZ ;  /* 0x000000100e127824 */ /* 0x004fe200078e00ff */
[----:B------:R-:W-:-:S05]  /*1030*/  IADD3 R14, P1, PT, R21, R2, RZ ;  /* 0x00000002150e7210 */ /* 0x000fca0007f3e0ff */
[--C-:B------:R-:W-:Y:S01]  /*1040*/  IMAD.X R15, RZ, RZ, R3.reuse, P1 ;  /* 0x000000ffff0f7224 */ /* 0x100fe200008e0603 */
[----:B---3--:R-:W-:Y:S02]  /*1050*/  LOP3.LUT R21, R18, R17, RZ, 0xfc, !PT ;  /* 0x0000001112157212 */ /* 0x008fe400078efcff */
[----:B------:R-:W-:Y:S01]  /*1060*/  IADD3 R18, P2, PT, R23, R2, RZ ;  /* 0x0000000217127210 */ /* 0x000fe20007f5e0ff */
[--C-:B------:R-:W-:Y:S02]  /*1070*/  IMAD.X R17, RZ, RZ, R3.reuse, P0 ;  /* 0x000000ffff117224 */ /* 0x100fe400000e0603 */
[----:B------:R0:W-:Y:S02]  /*1080*/  STG.E.U8 desc[UR8][R12.64], R21 ;  /* 0x000000150c007986 */ /* 0x0001e4000c101108 */
[----:B------:R-:W-:Y:S02]  /*1090*/  IMAD.X R19, RZ, RZ, R3, P2 ;  /* 0x000000ffff137224 */ /* 0x000fe400010e0603 */
[----:B------:R-:W2:Y:S04]  /*10a0*/  LDG.E.U8 R15, desc[UR8][R14.64] ;  /* 0x000000080e0f7981 */ /* 0x000ea8000c1e1100 */
[----:B------:R-:W3:Y:S04]  /*10b0*/  LDG.E.U8 R17, desc[UR8][R16.64] ;  /* 0x0000000810117981 */ /* 0x000ee8000c1e1100 */
[----:B------:R-:W4:Y:S01]  /*10c0*/  LDG.E.U8 R19, desc[UR8][R18.64] ;  /* 0x0000000812137981 */ /* 0x000f22000c1e1100 */
[----:B------:R-:W-:Y:S01]  /*10d0*/  IMAD.SHL.U32 R25, R20, 0x8, RZ ;  /* 0x0000000814197824 */ /* 0x000fe200078e00ff */
[----:B------:R-:W-:-:S04]  /*10e0*/  SHF.L.U32 R23, R24, 0x9, RZ ;  /* 0x0000000918177819 */ /* 0x000fc800000006ff */
[----:B------:R-:W-:-:S04]  /*10f0*/  LOP3.LUT R26, R25, 0xfc0, RZ, 0xc0, !PT ;  /* 0x00000fc0191a7812 */ /* 0x000fc800078ec0ff */
[----:B------:R-:W-:Y:S01]  /*1100*/  LOP3.LUT R23, R26, 0x3f000, R23, 0xf8, !PT ;  /* 0x0003f0001a177812 */ /* 0x000fe200078ef817 */
[----:B--2---:R-:W-:Y:S02]  /*1110*/  IMAD R20, R20, 0x100, R15 ;  /* 0x0000010014147824 */ /* 0x004fe400078e020f */
        /* <DEDUP_REMOVED lines=13> */
[----:B------:R-:W-:Y:S01]  /*11f0*/  IADD3.X R15, PT, PT, RZ, UR11, RZ, P0, !PT ;  /* 0x0000000bff0f7c10 */ /* 0x000fe200087fe4ff */
[----:B------:R-:W2:Y:S04]  /*1200*/  LDG.E.U8 R12, desc[UR8][R12.64] ;  /* 0x000000080c0c7981 */ /* 0x000ea8000c1e1100 */
[----:B------:R-:W3:Y:S01]  /*1210*/  LDG.E.U8 R14, desc[UR8][R14.64] ;  /* 0x000000080e0e7981 */ /* 0x000ee2000c1e1100 */
[----:B------:R-:W-:-:S05]  /*1220*/  IADD3 R16, P0, PT, R11, UR12, RZ ;  /* 0x0000000c0b107c10 */ /* 0x000fca000ff1e0ff */
[----:B------:R-:W-:Y:S02]  /*1230*/  IMAD.X R17, RZ, RZ, UR13, P0 ;  /* 0x0000000dff117e24 */ /* 0x000fe400080e06ff */
[----:B------:R-:W-:-:S05]  /*1240*/  VIADD R10, R10, 0x4 ;  /* 0x000000040a0a7836 */ /* 0x000fca0000000000 */
[----:B------:R-:W-:Y:S01]  /*1250*/  ISETP.NE.AND P0, PT, R10, 0x10, PT ;  /* 0x000000100a00780c */ /* 0x000fe20003f05270 */
[----:B--2---:R-:W-:-:S05]  /*1260*/  IMAD.SHL.U32 R11, R12, 0x10, RZ ;  /* 0x000000100c0b7824 */ /* 0x004fca00078e00ff */
[----:B---3--:R-:W-:-:S05]  /*1270*/  LOP3.LUT R11, R11, R14, RZ, 0xfc, !PT ;  /* 0x0000000e0b0b7212 */ /* 0x008fca00078efcff */
[----:B------:R0:W-:Y:S02]  /*1280*/  STG.E.U8 desc[UR8][R16.64], R11 ;  /* 0x0000000b10007986 */ /* 0x0001e4000c101108 */
[----:B------:R-:W-:Y:S05]  /*1290*/  @P0 BRA `(.L_x_8) ;  /* 0xfffffff400600947 */ /* 0x000fea000383ffff */
[----:B------:R-:W-:-:S05]  /*12a0*/  IMAD R0, R5, 0x10, R0 ;  /* 0x0000001005007824 */ /* 0x000fca00078e0200 */
[----:B------:R-:W-:-:S13]  /*12b0*/  ISETP.GE.AND P0, PT, R0, UR4, PT ;  /* 0x0000000400007c0c */ /* 0x000fda000bf06270 */
[----:B------:R-:W-:Y:S05]  /*12c0*/  @!P0 BRA `(.L_x_9) ;  /* 0xffffffec008c8947 */ /* 0x000fea000383ffff */
[----:B------:R-:W-:Y:S05]  /*12d0*/  EXIT ;  /* 0x000000000000794d */ /* 0x000fea0003800000 */
.L_x_10:
        /* <DEDUP_REMOVED lines=10> */
.L_x_12:


//--------------------- .nv.shared.reserved.0     --------------------------
	.section	.nv.shared.reserved.0,"aw",@nobits
	.weak		__nv_reservedSMEM_offset_0_alias
	.size		__nv_reservedSMEM_offset_0_alias, 0, 64
	.other		__nv_reservedSMEM_offset_0_alias,@"STO_CUDA_RESERVED_SHARED STV_DEFAULT"
__nv_reservedSMEM_offset_0_alias:
	.zero		0
	.zero		64


//--------------------- .nv.constant0._Z17displayLifeKernelPKcjjP6uchar4ii4int2di --------------------------
	.section	.nv.constant0._Z17displayLifeKernelPKcjjP6uchar4ii4int2di,"a",@progbits
	.sectionflags	@""
	.align	4
.nv.constant0._Z17displayLifeKernelPKcjjP6uchar4ii4int2di:
	.zero		948


//--------------------- .nv.constant0._Z13conway_kernelPhS_S_ii --------------------------
	.section	.nv.constant0._Z13conway_kernelPhS_S_ii,"a",@progbits
	.sectionflags	@""
	.align	4
.nv.constant0._Z13conway_kernelPhS_S_ii:
	.zero		928


//--------------------- SYMBOLS --------------------------

	.type		.nv.reservedSmem.offset0,@object
	.size		.nv.reservedSmem.offset0,0x4
